	.target	sm_90a

	.elftype	@"ET_EXEC"


//--------------------- .note.nv.tkinfo           --------------------------
	.section	.note.nv.tkinfo,"",@"SHT_NOTE"
	.sectionflags	@"SHF_NOTE_NV_TKINFO"
	.tkinfo
        /*0018*/ 	.word	0x00000002
        /*0030*/ 	.string	""
        /*0030*/ 	.string	"ptxas"
        /*0030*/ 	.string	"Cuda compilation tools, release 13.0, V13.0.88"
        /*0030*/ 	.string	"Build cuda_13.0.r13.0/compiler.36424714_0"
        /*0030*/ 	.string	"-arch sm_90a -m 64 "



//--------------------- .note.nv.cuinfo           --------------------------
	.section	.note.nv.cuinfo,"",@"SHT_NOTE"
	.sectionflags	@"SHF_NOTE_NV_CUINFO"
        /*0018*/ 	.short	0x0002
        /*001a*/ 	.short	0x005a
        /*001c*/ 	.short	0x0082
	.zero		2


//--------------------- .nv.info                  --------------------------
	.section	.nv.info,"",@"SHT_CUDA_INFO"
	.align	4


	//----- nvinfo : EIATTR_REGCOUNT
	.align		4
        /*0000*/ 	.byte	0x04, 0x2f
        /*0002*/ 	.short	(.L_12 - .L_11)
	.align		4
.L_11:
        /*0004*/ 	.word	index@(_ZN7cutlass13device_kernelINS_4gemm6kernel13GemmUniversalIN4cute5tupleIJiiiiEEENS1_10collective13CollectiveMmaINS1_37MainloopSm90TmaGmmaWarpSpecializedFP8ILi37ENS5_IJNS4_1CILi1EEESB_SB_EEENS1_32KernelTmaWarpSpecializedPingpongEEENS5_IJNSA_ILi64EEENSA_ILi128EEENSA_ILi32EEEEEENS_12float_e4m3_tENS5_IJlSB_lEEENS_12float_e5m2_tESK_NS4_8TiledMMAINS4_8MMA_AtomIJNS4_4SM904GMMA31MMA_64x128x32_F32E4M3E5M2_SS_TNILNSP_7ScaleInE1ELSR_1EEEEEENS4_6LayoutISC_NS5_IJNSA_ILi0EEESV_SV_EEEEENS5_IJNS4_10UnderscoreESY_SY_EEEEENS4_13SM90_TMA_LOADENS4_14ComposedLayoutINS4_7SwizzleILi1ELi4ELi3EEENS4_18smem_ptr_flag_bitsILi8EEENSU_INS5_IJNSA_ILi8EEESH_EEENS5_IJSH_SB_EEEEEEEvNS4_8identityES11_S1B_vS1C_EENS_8epilogue10collective6detail29Sm90TmaWarpSpecializedAdapterINS1F_15DefaultEpilogueISJ_SK_SK_NS1E_6thread17LinearCombinationISJ_Li1EffLNS1J_9ScaleType4KindE0ELNS_15FloatRoundStyleE2ESJ_EENS1_15EpilogueDefaultEEEEEvvEEEEvNT_6ParamsE)
        /*0008*/ 	.word	0x000000a8


	//----- nvinfo : EIATTR_FRAME_SIZE
	.align		4
.L_12:
        /*000c*/ 	.byte	0x04, 0x11
        /*000e*/ 	.short	(.L_14 - .L_13)
	.align		4
.L_13:
        /*0010*/ 	.word	index@(_ZN7cutlass13device_kernelINS_4gemm6kernel13GemmUniversalIN4cute5tupleIJiiiiEEENS1_10collective13CollectiveMmaINS1_37MainloopSm90TmaGmmaWarpSpecializedFP8ILi37ENS5_IJNS4_1CILi1EEESB_SB_EEENS1_32KernelTmaWarpSpecializedPingpongEEENS5_IJNSA_ILi64EEENSA_ILi128EEENSA_ILi32EEEEEENS_12float_e4m3_tENS5_IJlSB_lEEENS_12float_e5m2_tESK_NS4_8TiledMMAINS4_8MMA_AtomIJNS4_4SM904GMMA31MMA_64x128x32_F32E4M3E5M2_SS_TNILNSP_7ScaleInE1ELSR_1EEEEEENS4_6LayoutISC_NS5_IJNSA_ILi0EEESV_SV_EEEEENS5_IJNS4_10UnderscoreESY_SY_EEEEENS4_13SM90_TMA_LOADENS4_14ComposedLayoutINS4_7SwizzleILi1ELi4ELi3EEENS4_18smem_ptr_flag_bitsILi8EEENSU_INS5_IJNSA_ILi8EEESH_EEENS5_IJSH_SB_EEEEEEEvNS4_8identityES11_S1B_vS1C_EENS_8epilogue10collective6detail29Sm90TmaWarpSpecializedAdapterINS1F_15DefaultEpilogueISJ_SK_SK_NS1E_6thread17LinearCombinationISJ_Li1EffLNS1J_9ScaleType4KindE0ELNS_15FloatRoundStyleE2ESJ_EENS1_15EpilogueDefaultEEEEEvvEEEEvNT_6ParamsE)
        /*0014*/ 	.word	0x00000000


	//----- nvinfo : EIATTR_MIN_STACK_SIZE
	.align		4
.L_14:
        /*0018*/ 	.byte	0x04, 0x12
        /*001a*/ 	.short	(.L_16 - .L_15)
	.align		4
.L_15:
        /*001c*/ 	.word	index@(_ZN7cutlass13device_kernelINS_4gemm6kernel13GemmUniversalIN4cute5tupleIJiiiiEEENS1_10collective13CollectiveMmaINS1_37MainloopSm90TmaGmmaWarpSpecializedFP8ILi37ENS5_IJNS4_1CILi1EEESB_SB_EEENS1_32KernelTmaWarpSpecializedPingpongEEENS5_IJNSA_ILi64EEENSA_ILi128EEENSA_ILi32EEEEEENS_12float_e4m3_tENS5_IJlSB_lEEENS_12float_e5m2_tESK_NS4_8TiledMMAINS4_8MMA_AtomIJNS4_4SM904GMMA31MMA_64x128x32_F32E4M3E5M2_SS_TNILNSP_7ScaleInE1ELSR_1EEEEEENS4_6LayoutISC_NS5_IJNSA_ILi0EEESV_SV_EEEEENS5_IJNS4_10UnderscoreESY_SY_EEEEENS4_13SM90_TMA_LOADENS4_14ComposedLayoutINS4_7SwizzleILi1ELi4ELi3EEENS4_18smem_ptr_flag_bitsILi8EEENSU_INS5_IJNSA_ILi8EEESH_EEENS5_IJSH_SB_EEEEEEEvNS4_8identityES11_S1B_vS1C_EENS_8epilogue10collective6detail29Sm90TmaWarpSpecializedAdapterINS1F_15DefaultEpilogueISJ_SK_SK_NS1E_6thread17LinearCombinationISJ_Li1EffLNS1J_9ScaleType4KindE0ELNS_15FloatRoundStyleE2ESJ_EENS1_15EpilogueDefaultEEEEEvvEEEEvNT_6ParamsE)
        /*0020*/ 	.word	0x00000000
.L_16:


//--------------------- .nv.compat                --------------------------
	.section	.nv.compat,"",@"SHT_CUDA_COMPAT_INFO"
	.align	4
        /*0000*/ 	.byte	0x02, 0x09, 0x01, 0x00, 0x02, 0x02, 0x04, 0x00, 0x02, 0x05, 0x05, 0x00, 0x03, 0x07, 0x01, 0x01
        /*0010*/ 	.byte	0x02, 0x03, 0x01, 0x00, 0x02, 0x06, 0x01, 0x00, 0x04, 0x0b, 0x08, 0x00, 0x00, 0x00, 0x00, 0x00
        /*0020*/ 	.byte	0x00, 0x00, 0x00, 0x00


//--------------------- .nv.info._ZN7cutlass13device_kernelINS_4gemm6kernel13GemmUniversalIN4cute5tupleIJiiiiEEENS1_10collective13CollectiveMmaINS1_37MainloopSm90TmaGmmaWarpSpecializedFP8ILi37ENS5_IJNS4_1CILi1EEESB_SB_EEENS1_32KernelTmaWarpSpecializedPingpongEEENS5_IJNSA_ILi64EEENSA_ILi128EEENSA_ILi32EEEEEENS_12float_e4m3_tENS5_IJlSB_lEEENS_12float_e5m2_tESK_NS4_8TiledMMAINS4_8MMA_AtomIJNS4_4SM904GMMA31MMA_64x128x32_F32E4M3E5M2_SS_TNILNSP_7ScaleInE1ELSR_1EEEEEENS4_6LayoutISC_NS5_IJNSA_ILi0EEESV_SV_EEEEENS5_IJNS4_10UnderscoreESY_SY_EEEEENS4_13SM90_TMA_LOADENS4_14ComposedLayoutINS4_7SwizzleILi1ELi4ELi3EEENS4_18smem_ptr_flag_bitsILi8EEENSU_INS5_IJNSA_ILi8EEESH_EEENS5_IJSH_SB_EEEEEEEvNS4_8identityES11_S1B_vS1C_EENS_8epilogue10collective6detail29Sm90TmaWarpSpecializedAdapterINS1F_15DefaultEpilogueISJ_SK_SK_NS1E_6thread17LinearCombinationISJ_Li1EffLNS1J_9ScaleType4KindE0ELNS_15FloatRoundStyleE2ESJ_EENS1_15EpilogueDefaultEEEEEvvEEEEvNT_6ParamsE --------------------------
	.section	.nv.info._ZN7cutlass13device_kernelINS_4gemm6kernel13GemmUniversalIN4cute5tupleIJiiiiEEENS1_10collective13CollectiveMmaINS1_37MainloopSm90TmaGmmaWarpSpecializedFP8ILi37ENS5_IJNS4_1CILi1EEESB_SB_EEENS1_32KernelTmaWarpSpecializedPingpongEEENS5_IJNSA_ILi64EEENSA_ILi128EEENSA_ILi32EEEEEENS_12float_e4m3_tENS5_IJlSB_lEEENS_12float_e5m2_tESK_NS4_8TiledMMAINS4_8MMA_AtomIJNS4_4SM904GMMA31MMA_64x128x32_F32E4M3E5M2_SS_TNILNSP_7ScaleInE1ELSR_1EEEEEENS4_6LayoutISC_NS5_IJNSA_ILi0EEESV_SV_EEEEENS5_IJNS4_10UnderscoreESY_SY_EEEEENS4_13SM90_TMA_LOADENS4_14ComposedLayoutINS4_7SwizzleILi1ELi4ELi3EEENS4_18smem_ptr_flag_bitsILi8EEENSU_INS5_IJNSA_ILi8EEESH_EEENS5_IJSH_SB_EEEEEEEvNS4_8identityES11_S1B_vS1C_EENS_8epilogue10collective6detail29Sm90TmaWarpSpecializedAdapterINS1F_15DefaultEpilogueISJ_SK_SK_NS1E_6thread17LinearCombinationISJ_Li1EffLNS1J_9ScaleType4KindE0ELNS_15FloatRoundStyleE2ESJ_EENS1_15EpilogueDefaultEEEEEvvEEEEvNT_6ParamsE,"",@"SHT_CUDA_INFO"
	.sectionflags	@""
	.align	4


	//----- nvinfo : EIATTR_CUDA_API_VERSION
	.align		4
        /*0000*/ 	.byte	0x04, 0x37
        /*0002*/ 	.short	(.L_18 - .L_17)
.L_17:
        /*0004*/ 	.word	0x00000082


	//----- nvinfo : EIATTR_KPARAM_INFO
	.align		4
.L_18:
        /*0008*/ 	.byte	0x04, 0x17
        /*000a*/ 	.short	(.L_20 - .L_19)
.L_19:
        /*000c*/ 	.word	0x00000000
        /*0010*/ 	.short	0x0000
        /*0012*/ 	.short	0x0070
        /*0014*/ 	.byte	0x00, 0xf0, 0x01, 0x10


	//----- nvinfo : EIATTR_SPARSE_MMA_MASK
	.align		4
.L_20:
        /*0018*/ 	.byte	0x03, 0x50
        /*001a*/ 	.short	0x0000


	//----- nvinfo : EIATTR_MAXREG_COUNT
	.align		4
        /*001c*/ 	.byte	0x03, 0x1b
        /*001e*/ 	.short	0x00a8


	//----- nvinfo : EIATTR_NUM_BARRIERS
	.align		4
        /*0020*/ 	.byte	0x02, 0x4c
        /*0022*/ 	.byte	0x01
	.zero		1


	//----- nvinfo : EIATTR_MERCURY_ISA_VERSION
	.align		4
        /*0024*/ 	.byte	0x03, 0x5f
        /*0026*/ 	.short	0x0101


	//----- nvinfo : EIATTR_INT_WARP_WIDE_INSTR_OFFSETS
	.align		4
        /*0028*/ 	.byte	0x04, 0x31
        /*002a*/ 	.short	(.L_22 - .L_21)


	//   ....[0]....
.L_21:
        /*002c*/ 	.word	0x00000870


	//   ....[1]....
        /*0030*/ 	.word	0x00000890


	//   ....[2]....
        /*0034*/ 	.word	0x00000910


	//   ....[3]....
        /*0038*/ 	.word	0x00000920


	//   ....[4]....
        /*003c*/ 	.word	0x00000930


	//   ....[5]....
        /*0040*/ 	.word	0x00000950


	//   ....[6]....
        /*0044*/ 	.word	0x000009a0


	//   ....[7]....
        /*0048*/ 	.word	0x000009c0


	//----- nvinfo : EIATTR_COOP_GROUP_MASK_REGIDS
	.align		4
.L_22:
        /*004c*/ 	.byte	0x04, 0x29
        /*004e*/ 	.short	(.L_24 - .L_23)


	//   ....[0]....
.L_23:
        /*0050*/ 	.word	0xffffffff


	//   ....[1]....
        /*0054*/ 	.word	0xffffffff


	//   ....[2]....
        /*0058*/ 	.word	0xffffffff


	//   ....[3]....
        /*005c*/ 	.word	0xffffffff


	//   ....[4]....
        /*0060*/ 	.word	0xffffffff


	//   ....[5]....
        /*0064*/ 	.word	0xffffffff


	//----- nvinfo : EIATTR_COOP_GROUP_INSTR_OFFSETS
	.align		4
.L_24:
        /*0068*/ 	.byte	0x04, 0x28
        /*006a*/ 	.short	(.L_26 - .L_25)


	//   ....[0]....
.L_25:
        /*006c*/ 	.word	0x00000060


	//   ....[1]....
        /*0070*/ 	.word	0x00000070


	//   ....[2]....
        /*0074*/ 	.word	0x00000130


	//   ....[3]....
        /*0078*/ 	.word	0x00000710


	//   ....[4]....
        /*007c*/ 	.word	0x00000750


	//   ....[5]....
        /*0080*/ 	.word	0x00000790


	//----- nvinfo : EIATTR_REG_RECONFIG
	.align		4
.L_26:
        /*0084*/ 	.byte	0x01, 0x54
	.zero		2


	//----- nvinfo : EIATTR_MBARRIER_INSTR_OFFSETS
	.align		4
        /*0088*/ 	.byte	0x04, 0x39
        /*008a*/ 	.short	(.L_28 - .L_27)


	//   ....[0]....
.L_27:
        /*008c*/ 	.word	0x00000250
        /*0090*/ 	.word	0x000000ff
        /*0094*/ 	.word	0x00000000
        /*0098*/ 	.short	0x0100
        /*009a*/ 	.byte	0x08
	.zero		1


	//   ....[1]....
        /*009c*/ 	.word	0x00000260
        /*00a0*/ 	.word	0x000000ff
        /*00a4*/ 	.word	0x00000128
        /*00a8*/ 	.short	0x0100
        /*00aa*/ 	.byte	0x08
	.zero		1


	//   ....[2]....
        /*00ac*/ 	.word	0x00000270
        /*00b0*/ 	.word	0x000000ff
        /*00b4*/ 	.word	0x00000008
        /*00b8*/ 	.short	0x0100
        /*00ba*/ 	.byte	0x08
	.zero		1


	//   ....[3]....
        /*00bc*/ 	.word	0x00000280
        /*00c0*/ 	.word	0x000000ff
        /*00c4*/ 	.word	0x00000130
        /*00c8*/ 	.short	0x0100
        /*00ca*/ 	.byte	0x08
	.zero		1


	//   ....[4]....
        /*00cc*/ 	.word	0x00000290
        /*00d0*/ 	.word	0x000000ff
        /*00d4*/ 	.word	0x00000010
        /*00d8*/ 	.short	0x0100
        /*00da*/ 	.byte	0x08
	.zero		1


	//   ....[5]....
        /*00dc*/ 	.word	0x000002a0
        /*00e0*/ 	.word	0x000000ff
        /*00e4*/ 	.word	0x00000138
        /*00e8*/ 	.short	0x0100
        /*00ea*/ 	.byte	0x08
	.zero		1


	//   ....[6]....
        /*00ec*/ 	.word	0x000002b0
        /*00f0*/ 	.word	0x000000ff
        /*00f4*/ 	.word	0x00000018
        /*00f8*/ 	.short	0x0100
        /*00fa*/ 	.byte	0x08
	.zero		1


	//   ....[7]....
        /*00fc*/ 	.word	0x000002c0
        /*0100*/ 	.word	0x000000ff
        /*0104*/ 	.word	0x00000140
        /*0108*/ 	.short	0x0100
        /*010a*/ 	.byte	0x08
	.zero		1


	//   ....[8]....
        /*010c*/ 	.word	0x000002d0
        /*0110*/ 	.word	0x000000ff
        /*0114*/ 	.word	0x00000020
        /*0118*/ 	.short	0x0100
        /*011a*/ 	.byte	0x08
	.zero		1


	//   ....[9]....
        /*011c*/ 	.word	0x000002e0
        /*0120*/ 	.word	0x000000ff
        /*0124*/ 	.word	0x00000148
        /*0128*/ 	.short	0x0100
        /*012a*/ 	.byte	0x08
	.zero		1


	//   ....[10]....
        /*012c*/ 	.word	0x000002f0
        /*0130*/ 	.word	0x000000ff
        /*0134*/ 	.word	0x00000028
        /*0138*/ 	.short	0x0100
        /*013a*/ 	.byte	0x08
	.zero		1


	//   ....[11]....
        /*013c*/ 	.word	0x00000300
        /*0140*/ 	.word	0x000000ff
        /*0144*/ 	.word	0x00000150
        /*0148*/ 	.short	0x0100
        /*014a*/ 	.byte	0x08
	.zero		1


	//   ....[12]....
        /*014c*/ 	.word	0x00000310
        /*0150*/ 	.word	0x000000ff
        /*0154*/ 	.word	0x00000030
        /*0158*/ 	.short	0x0100
        /*015a*/ 	.byte	0x08
	.zero		1


	//   ....[13]....
        /*015c*/ 	.word	0x00000320
        /*0160*/ 	.word	0x000000ff
        /*0164*/ 	.word	0x00000158
        /*0168*/ 	.short	0x0100
        /*016a*/ 	.byte	0x08
	.zero		1


	//   ....[14]....
        /*016c*/ 	.word	0x00000330
        /*0170*/ 	.word	0x000000ff
        /*0174*/ 	.word	0x00000038
        /*0178*/ 	.short	0x0100
        /*017a*/ 	.byte	0x08
	.zero		1


	//   ....[15]....
        /*017c*/ 	.word	0x00000340
        /*0180*/ 	.word	0x000000ff
        /*0184*/ 	.word	0x00000160
        /*0188*/ 	.short	0x0100
        /*018a*/ 	.byte	0x08
	.zero		1


	//   ....[16]....
        /*018c*/ 	.word	0x00000350
        /*0190*/ 	.word	0x000000ff
        /*0194*/ 	.word	0x00000040
        /*0198*/ 	.short	0x0100
        /*019a*/ 	.byte	0x08
	.zero		1


	//   ....[17]....
        /*019c*/ 	.word	0x00000360
        /*01a0*/ 	.word	0x000000ff
        /*01a4*/ 	.word	0x00000168
        /*01a8*/ 	.short	0x0100
        /*01aa*/ 	.byte	0x08
	.zero		1


	//   ....[18]....
        /*01ac*/ 	.word	0x00000370
        /*01b0*/ 	.word	0x000000ff
        /*01b4*/ 	.word	0x00000048
        /*01b8*/ 	.short	0x0100
        /*01ba*/ 	.byte	0x08
	.zero		1


	//   ....[19]....
        /*01bc*/ 	.word	0x00000380
        /*01c0*/ 	.word	0x000000ff
        /*01c4*/ 	.word	0x00000170
        /*01c8*/ 	.short	0x0100
        /*01ca*/ 	.byte	0x08
	.zero		1


	//   ....[20]....
        /*01cc*/ 	.word	0x00000390
        /*01d0*/ 	.word	0x000000ff
        /*01d4*/ 	.word	0x00000050
        /*01d8*/ 	.short	0x0100
        /*01da*/ 	.byte	0x08
	.zero		1


	//   ....[21]....
        /*01dc*/ 	.word	0x000003a0
        /*01e0*/ 	.word	0x000000ff
        /*01e4*/ 	.word	0x00000178
        /*01e8*/ 	.short	0x0100
        /*01ea*/ 	.byte	0x08
	.zero		1


	//   ....[22]....
        /*01ec*/ 	.word	0x000003b0
        /*01f0*/ 	.word	0x000000ff
        /*01f4*/ 	.word	0x00000058
        /*01f8*/ 	.short	0x0100
        /*01fa*/ 	.byte	0x08
	.zero		1


	//   ....[23]....
        /*01fc*/ 	.word	0x000003c0
        /*0200*/ 	.word	0x000000ff
        /*0204*/ 	.word	0x00000180
        /*0208*/ 	.short	0x0100
        /*020a*/ 	.byte	0x08
	.zero		1


	//   ....[24]....
        /*020c*/ 	.word	0x000003d0
        /*0210*/ 	.word	0x000000ff
        /*0214*/ 	.word	0x00000060
        /*0218*/ 	.short	0x0100
        /*021a*/ 	.byte	0x08
	.zero		1


	//   ....[25]....
        /*021c*/ 	.word	0x000003e0
        /*0220*/ 	.word	0x000000ff
        /*0224*/ 	.word	0x00000188
        /*0228*/ 	.short	0x0100
        /*022a*/ 	.byte	0x08
	.zero		1


	//   ....[26]....
        /*022c*/ 	.word	0x000003f0
        /*0230*/ 	.word	0x000000ff
        /*0234*/ 	.word	0x00000068
        /*0238*/ 	.short	0x0100
        /*023a*/ 	.byte	0x08
	.zero		1


	//   ....[27]....
        /*023c*/ 	.word	0x00000400
        /*0240*/ 	.word	0x000000ff
        /*0244*/ 	.word	0x00000190
        /*0248*/ 	.short	0x0100
        /*024a*/ 	.byte	0x08
	.zero		1


	//   ....[28]....
        /*024c*/ 	.word	0x00000410
        /*0250*/ 	.word	0x000000ff
        /*0254*/ 	.word	0x00000070
        /*0258*/ 	.short	0x0100
        /*025a*/ 	.byte	0x08
	.zero		1


	//   ....[29]....
        /*025c*/ 	.word	0x00000420
        /*0260*/ 	.word	0x000000ff
        /*0264*/ 	.word	0x00000198
        /*0268*/ 	.short	0x0100
        /*026a*/ 	.byte	0x08
	.zero		1


	//   ....[30]....
        /*026c*/ 	.word	0x00000430
        /*0270*/ 	.word	0x000000ff
        /*0274*/ 	.word	0x00000078
        /*0278*/ 	.short	0x0100
        /*027a*/ 	.byte	0x08
	.zero		1


	//   ....[31]....
        /*027c*/ 	.word	0x00000440
        /*0280*/ 	.word	0x000000ff
        /*0284*/ 	.word	0x000001a0
        /*0288*/ 	.short	0x0100
        /*028a*/ 	.byte	0x08
	.zero		1


	//   ....[32]....
        /*028c*/ 	.word	0x00000450
        /*0290*/ 	.word	0x000000ff
        /*0294*/ 	.word	0x00000080
        /*0298*/ 	.short	0x0100
        /*029a*/ 	.byte	0x08
	.zero		1


	//   ....[33]....
        /*029c*/ 	.word	0x00000460
        /*02a0*/ 	.word	0x000000ff
        /*02a4*/ 	.word	0x000001a8
        /*02a8*/ 	.short	0x0100
        /*02aa*/ 	.byte	0x08
	.zero		1


	//   ....[34]....
        /*02ac*/ 	.word	0x00000470
        /*02b0*/ 	.word	0x000000ff
        /*02b4*/ 	.word	0x00000088
        /*02b8*/ 	.short	0x0100
        /*02ba*/ 	.byte	0x08
	.zero		1


	//   ....[35]....
        /*02bc*/ 	.word	0x00000480
        /*02c0*/ 	.word	0x000000ff
        /*02c4*/ 	.word	0x000001b0
        /*02c8*/ 	.short	0x0100
        /*02ca*/ 	.byte	0x08
	.zero		1


	//   ....[36]....
        /*02cc*/ 	.word	0x00000490
        /*02d0*/ 	.word	0x000000ff
        /*02d4*/ 	.word	0x00000090
        /*02d8*/ 	.short	0x0100
        /*02da*/ 	.byte	0x08
	.zero		1


	//   ....[37]....
        /*02dc*/ 	.word	0x000004a0
        /*02e0*/ 	.word	0x000000ff
        /*02e4*/ 	.word	0x000001b8
        /*02e8*/ 	.short	0x0100
        /*02ea*/ 	.byte	0x08
	.zero		1


	//   ....[38]....
        /*02ec*/ 	.word	0x000004b0
        /*02f0*/ 	.word	0x000000ff
        /*02f4*/ 	.word	0x00000098
        /*02f8*/ 	.short	0x0100
        /*02fa*/ 	.byte	0x08
	.zero		1


	//   ....[39]....
        /*02fc*/ 	.word	0x000004c0
        /*0300*/ 	.word	0x000000ff
        /*0304*/ 	.word	0x000001c0
        /*0308*/ 	.short	0x0100
        /*030a*/ 	.byte	0x08
	.zero		1


	//   ....[40]....
        /*030c*/ 	.word	0x000004d0
        /*0310*/ 	.word	0x000000ff
        /*0314*/ 	.word	0x000000a0
        /*0318*/ 	.short	0x0100
        /*031a*/ 	.byte	0x08
	.zero		1


	//   ....[41]....
        /*031c*/ 	.word	0x000004e0
        /*0320*/ 	.word	0x000000ff
        /*0324*/ 	.word	0x000001c8
        /*0328*/ 	.short	0x0100
        /*032a*/ 	.byte	0x08
	.zero		1


	//   ....[42]....
        /*032c*/ 	.word	0x000004f0
        /*0330*/ 	.word	0x000000ff
        /*0334*/ 	.word	0x000000a8
        /*0338*/ 	.short	0x0100
        /*033a*/ 	.byte	0x08
	.zero		1


	//   ....[43]....
        /*033c*/ 	.word	0x00000500
        /*0340*/ 	.word	0x000000ff
        /*0344*/ 	.word	0x000001d0
        /*0348*/ 	.short	0x0100
        /*034a*/ 	.byte	0x08
	.zero		1


	//   ....[44]....
        /*034c*/ 	.word	0x00000510
        /*0350*/ 	.word	0x000000ff
        /*0354*/ 	.word	0x000000b0
        /*0358*/ 	.short	0x0100
        /*035a*/ 	.byte	0x08
	.zero		1


	//   ....[45]....
        /*035c*/ 	.word	0x00000520
        /*0360*/ 	.word	0x000000ff
        /*0364*/ 	.word	0x000001d8
        /*0368*/ 	.short	0x0100
        /*036a*/ 	.byte	0x08
	.zero		1


	//   ....[46]....
        /*036c*/ 	.word	0x00000530
        /*0370*/ 	.word	0x000000ff
        /*0374*/ 	.word	0x000000b8
        /*0378*/ 	.short	0x0100
        /*037a*/ 	.byte	0x08
	.zero		1


	//   ....[47]....
        /*037c*/ 	.word	0x00000540
        /*0380*/ 	.word	0x000000ff
        /*0384*/ 	.word	0x000001e0
        /*0388*/ 	.short	0x0100
        /*038a*/ 	.byte	0x08
	.zero		1


	//   ....[48]....
        /*038c*/ 	.word	0x00000550
        /*0390*/ 	.word	0x000000ff
        /*0394*/ 	.word	0x000000c0
        /*0398*/ 	.short	0x0100
        /*039a*/ 	.byte	0x08
	.zero		1


	//   ....[49]....
        /*039c*/ 	.word	0x00000560
        /*03a0*/ 	.word	0x000000ff
        /*03a4*/ 	.word	0x000001e8
        /*03a8*/ 	.short	0x0100
        /*03aa*/ 	.byte	0x08
	.zero		1


	//   ....[50]....
        /*03ac*/ 	.word	0x00000570
        /*03b0*/ 	.word	0x000000ff
        /*03b4*/ 	.word	0x000000c8
        /*03b8*/ 	.short	0x0100
        /*03ba*/ 	.byte	0x08
	.zero		1


	//   ....[51]....
        /*03bc*/ 	.word	0x00000580
        /*03c0*/ 	.word	0x000000ff
        /*03c4*/ 	.word	0x000001f0
        /*03c8*/ 	.short	0x0100
        /*03ca*/ 	.byte	0x08
	.zero		1


	//   ....[52]....
        /*03cc*/ 	.word	0x00000590
        /*03d0*/ 	.word	0x000000ff
        /*03d4*/ 	.word	0x000000d0
        /*03d8*/ 	.short	0x0100
        /*03da*/ 	.byte	0x08
	.zero		1


	//   ....[53]....
        /*03dc*/ 	.word	0x000005a0
        /*03e0*/ 	.word	0x000000ff
        /*03e4*/ 	.word	0x000001f8
        /*03e8*/ 	.short	0x0100
        /*03ea*/ 	.byte	0x08
	.zero		1


	//   ....[54]....
        /*03ec*/ 	.word	0x000005b0
        /*03f0*/ 	.word	0x000000ff
        /*03f4*/ 	.word	0x000000d8
        /*03f8*/ 	.short	0x0100
        /*03fa*/ 	.byte	0x08
	.zero		1


	//   ....[55]....
        /*03fc*/ 	.word	0x000005c0
        /*0400*/ 	.word	0x000000ff
        /*0404*/ 	.word	0x00000200
        /*0408*/ 	.short	0x0100
        /*040a*/ 	.byte	0x08
	.zero		1


	//   ....[56]....
        /*040c*/ 	.word	0x000005d0
        /*0410*/ 	.word	0x000000ff
        /*0414*/ 	.word	0x000000e0
        /*0418*/ 	.short	0x0100
        /*041a*/ 	.byte	0x08
	.zero		1


	//   ....[57]....
        /*041c*/ 	.word	0x000005e0
        /*0420*/ 	.word	0x000000ff
        /*0424*/ 	.word	0x00000208
        /*0428*/ 	.short	0x0100
        /*042a*/ 	.byte	0x08
	.zero		1


	//   ....[58]....
        /*042c*/ 	.word	0x000005f0
        /*0430*/ 	.word	0x000000ff
        /*0434*/ 	.word	0x000000e8
        /*0438*/ 	.short	0x0100
        /*043a*/ 	.byte	0x08
	.zero		1


	//   ....[59]....
        /*043c*/ 	.word	0x00000600
        /*0440*/ 	.word	0x000000ff
        /*0444*/ 	.word	0x00000210
        /*0448*/ 	.short	0x0100
        /*044a*/ 	.byte	0x08
	.zero		1


	//   ....[60]....
        /*044c*/ 	.word	0x00000610
        /*0450*/ 	.word	0x000000ff
        /*0454*/ 	.word	0x000000f0
        /*0458*/ 	.short	0x0100
        /*045a*/ 	.byte	0x08
	.zero		1


	//   ....[61]....
        /*045c*/ 	.word	0x00000620
        /*0460*/ 	.word	0x000000ff
        /*0464*/ 	.word	0x00000218
        /*0468*/ 	.short	0x0100
        /*046a*/ 	.byte	0x08
	.zero		1


	//   ....[62]....
        /*046c*/ 	.word	0x00000630
        /*0470*/ 	.word	0x000000ff
        /*0474*/ 	.word	0x000000f8
        /*0478*/ 	.short	0x0100
        /*047a*/ 	.byte	0x08
	.zero		1


	//   ....[63]....
        /*047c*/ 	.word	0x00000640
        /*0480*/ 	.word	0x000000ff
        /*0484*/ 	.word	0x00000220
        /*0488*/ 	.short	0x0100
        /*048a*/ 	.byte	0x08
	.zero		1


	//   ....[64]....
        /*048c*/ 	.word	0x00000650
        /*0490*/ 	.word	0x000000ff
        /*0494*/ 	.word	0x00000100
        /*0498*/ 	.short	0x0100
        /*049a*/ 	.byte	0x08
	.zero		1


	//   ....[65]....
        /*049c*/ 	.word	0x00000660
        /*04a0*/ 	.word	0x000000ff
        /*04a4*/ 	.word	0x00000228
        /*04a8*/ 	.short	0x0100
        /*04aa*/ 	.byte	0x08
	.zero		1


	//   ....[66]....
        /*04ac*/ 	.word	0x00000670
        /*04b0*/ 	.word	0x000000ff
        /*04b4*/ 	.word	0x00000108
        /*04b8*/ 	.short	0x0100
        /*04ba*/ 	.byte	0x08
	.zero		1


	//   ....[67]....
        /*04bc*/ 	.word	0x00000680
        /*04c0*/ 	.word	0x000000ff
        /*04c4*/ 	.word	0x00000230
        /*04c8*/ 	.short	0x0100
        /*04ca*/ 	.byte	0x08
	.zero		1


	//   ....[68]....
        /*04cc*/ 	.word	0x00000690
        /*04d0*/ 	.word	0x000000ff
        /*04d4*/ 	.word	0x00000110
        /*04d8*/ 	.short	0x0100
        /*04da*/ 	.byte	0x08
	.zero		1


	//   ....[69]....
        /*04dc*/ 	.word	0x000006a0
        /*04e0*/ 	.word	0x000000ff
        /*04e4*/ 	.word	0x00000238
        /*04e8*/ 	.short	0x0100
        /*04ea*/ 	.byte	0x08
	.zero		1


	//   ....[70]....
        /*04ec*/ 	.word	0x000006b0
        /*04f0*/ 	.word	0x000000ff
        /*04f4*/ 	.word	0x00000118
        /*04f8*/ 	.short	0x0100
        /*04fa*/ 	.byte	0x08
	.zero		1


	//   ....[71]....
        /*04fc*/ 	.word	0x000006c0
        /*0500*/ 	.word	0x000000ff
        /*0504*/ 	.word	0x00000240
        /*0508*/ 	.short	0x0100
        /*050a*/ 	.byte	0x08
	.zero		1


	//   ....[72]....
        /*050c*/ 	.word	0x000006d0
        /*0510*/ 	.word	0x000000ff
        /*0514*/ 	.word	0x00000120
        /*0518*/ 	.short	0x0100
        /*051a*/ 	.byte	0x08
	.zero		1


	//   ....[73]....
        /*051c*/ 	.word	0x000006e0
        /*0520*/ 	.word	0x000000ff
        /*0524*/ 	.word	0x00000248
        /*0528*/ 	.short	0x0100
        /*052a*/ 	.byte	0x08
	.zero		1


	//   ....[74]....
        /*052c*/ 	.word	0x00000a00
        /*0530*/ 	.word	0x000000ff
        /*0534*/ 	.word	0x00000280
        /*0538*/ 	.short	0x0100
        /*053a*/ 	.byte	0x08
	.zero		1


	//   ....[75]....
        /*053c*/ 	.word	0x00000a70
        /*0540*/ 	.word	0x000000ff
        /*0544*/ 	.word	0x00000288
        /*0548*/ 	.short	0x0100
        /*054a*/ 	.byte	0x08
	.zero		1


	//   ....[76]....
        /*054c*/ 	.word	0x00000a90
        /*0550*/ 	.word	0x000000ff
        /*0554*/ 	.word	0x00000260
        /*0558*/ 	.short	0x0100
        /*055a*/ 	.byte	0x09
	.zero		1


	//   ....[77]....
        /*055c*/ 	.word	0x00000aa0
        /*0560*/ 	.word	0x000000ff
        /*0564*/ 	.word	0x00000268
        /*0568*/ 	.short	0x0100
        /*056a*/ 	.byte	0x09
	.zero		1


	//   ....[78]....
        /*056c*/ 	.word	0x00000ab0
        /*0570*/ 	.word	0x000000ff
        /*0574*/ 	.word	0x00000270
        /*0578*/ 	.short	0x0100
        /*057a*/ 	.byte	0x09
	.zero		1


	//   ....[79]....
        /*057c*/ 	.word	0x00000ac0
        /*0580*/ 	.word	0x000000ff
        /*0584*/ 	.word	0x00000278
        /*0588*/ 	.short	0x0100
        /*058a*/ 	.byte	0x09
	.zero		1


	//   ....[80]....
        /*058c*/ 	.word	0x00001890
        /*0590*/ 	.word	0x000000ff
        /*0594*/ 	.word	0xfffffff8
        /*0598*/ 	.short	0x010a
        /*059a*/ 	.byte	0x0f
	.zero		1


	//   ....[81]....
        /*059c*/ 	.word	0x00001d70
        /*05a0*/ 	.word	0x000000ff
        /*05a4*/ 	.word	0x00000000
        /*05a8*/ 	.short	0x010a
        /*05aa*/ 	.byte	0x06
	.zero		1


	//   ....[82]....
        /*05ac*/ 	.word	0x00001db0
        /*05b0*/ 	.word	0x000000ff
        /*05b4*/ 	.word	0x00000000
        /*05b8*/ 	.short	0x010a
        /*05ba*/ 	.byte	0x06
	.zero		1


	//   ....[83]....
        /*05bc*/ 	.word	0x00002660
        /*05c0*/ 	.word	0x000000ff
        /*05c4*/ 	.word	0x00000000
        /*05c8*/ 	.short	0x010a
        /*05ca*/ 	.byte	0x09
	.zero		1


	//   ....[84]....
        /*05cc*/ 	.word	0x000026a0
        /*05d0*/ 	.word	0x000000ff
        /*05d4*/ 	.word	0x00000000
        /*05d8*/ 	.short	0x010a
        /*05da*/ 	.byte	0x09
	.zero		1


	//   ....[85]....
        /*05dc*/ 	.word	0x00002cb0
        /*05e0*/ 	.word	0x000000ff
        /*05e4*/ 	.word	0x00000000
        /*05e8*/ 	.short	0x0101
        /*05ea*/ 	.byte	0x08
	.zero		1


	//   ....[86]....
        /*05ec*/ 	.word	0x00003220
        /*05f0*/ 	.word	0x00000011
        /*05f4*/ 	.word	0x00000000
        /*05f8*/ 	.short	0x0101
        /*05fa*/ 	.byte	0x16
	.zero		1


	//   ....[87]....
        /*05fc*/ 	.word	0x00003320
        /*0600*/ 	.word	0x000000ff
        /*0604*/ 	.word	0x00000000
        /*0608*/ 	.short	0x0101
        /*060a*/ 	.byte	0x06
	.zero		1


	//   ....[88]....
        /*060c*/ 	.word	0x000033d0
        /*0610*/ 	.word	0x000000ff
        /*0614*/ 	.word	0x00000008
        /*0618*/ 	.short	0x010a
        /*061a*/ 	.byte	0x0f
	.zero		1


	//   ....[89]....
        /*061c*/ 	.word	0x00007c90
        /*0620*/ 	.word	0x00000004
        /*0624*/ 	.word	0x00000000
        /*0628*/ 	.short	0x0101
        /*062a*/ 	.byte	0x16
	.zero		1


	//   ....[90]....
        /*062c*/ 	.word	0x00008570
        /*0630*/ 	.word	0x00000013
        /*0634*/ 	.word	0x00000128
        /*0638*/ 	.short	0x010a
        /*063a*/ 	.byte	0x3f
	.zero		1


	//   ....[91]....
        /*063c*/ 	.word	0x00008950
        /*0640*/ 	.word	0x0000000a
        /*0644*/ 	.word	0x00000288
        /*0648*/ 	.short	0x0101
        /*064a*/ 	.byte	0x3f
	.zero		1


	//   ....[92]....
        /*064c*/ 	.word	0x00009060
        /*0650*/ 	.word	0x00000005
        /*0654*/ 	.word	0x00000000
        /*0658*/ 	.short	0x010a
        /*065a*/ 	.byte	0x3f
	.zero		1


	//   ....[93]....
        /*065c*/ 	.word	0x000090e0
        /*0660*/ 	.word	0x00000007
        /*0664*/ 	.word	0x00000000
        /*0668*/ 	.short	0x010a
        /*066a*/ 	.byte	0x3f
	.zero		1


	//   ....[94]....
        /*066c*/ 	.word	0x00009170
        /*0670*/ 	.word	0x00000006
        /*0674*/ 	.word	0x00000000
        /*0678*/ 	.short	0x010a
        /*067a*/ 	.byte	0x3f
	.zero		1


	//   ....[95]....
        /*067c*/ 	.word	0x00009200
        /*0680*/ 	.word	0x00000009
        /*0684*/ 	.word	0x00000000
        /*0688*/ 	.short	0x010a
        /*068a*/ 	.byte	0x3f
	.zero		1


	//   ....[96]....
        /*068c*/ 	.word	0x00009290
        /*0690*/ 	.word	0x00000006
        /*0694*/ 	.word	0x00000000
        /*0698*/ 	.short	0x010a
        /*069a*/ 	.byte	0x3f
	.zero		1


	//   ....[97]....
        /*069c*/ 	.word	0x00009320
        /*06a0*/ 	.word	0x00000009
        /*06a4*/ 	.word	0x00000000
        /*06a8*/ 	.short	0x010a
        /*06aa*/ 	.byte	0x3f
	.zero		1


	//   ....[98]....
        /*06ac*/ 	.word	0x000093b0
        /*06b0*/ 	.word	0x00000006
        /*06b4*/ 	.word	0x00000000
        /*06b8*/ 	.short	0x010a
        /*06ba*/ 	.byte	0x3f
	.zero		1


	//   ....[99]....
        /*06bc*/ 	.word	0x00009440
        /*06c0*/ 	.word	0x00000009
        /*06c4*/ 	.word	0x00000000
        /*06c8*/ 	.short	0x010a
        /*06ca*/ 	.byte	0x3f
	.zero		1


	//   ....[100]....
        /*06cc*/ 	.word	0x000094d0
        /*06d0*/ 	.word	0x00000006
        /*06d4*/ 	.word	0x00000000
        /*06d8*/ 	.short	0x010a
        /*06da*/ 	.byte	0x3f
	.zero		1


	//   ....[101]....
        /*06dc*/ 	.word	0x00009560
        /*06e0*/ 	.word	0x00000009
        /*06e4*/ 	.word	0x00000000
        /*06e8*/ 	.short	0x010a
        /*06ea*/ 	.byte	0x3f
	.zero		1


	//   ....[102]....
        /*06ec*/ 	.word	0x000095f0
        /*06f0*/ 	.word	0x00000006
        /*06f4*/ 	.word	0x00000000
        /*06f8*/ 	.short	0x010a
        /*06fa*/ 	.byte	0x3f
	.zero		1


	//   ....[103]....
        /*06fc*/ 	.word	0x00009680
        /*0700*/ 	.word	0x00000009
        /*0704*/ 	.word	0x00000000
        /*0708*/ 	.short	0x010a
        /*070a*/ 	.byte	0x3f
	.zero		1


	//   ....[104]....
        /*070c*/ 	.word	0x00009710
        /*0710*/ 	.word	0x00000006
        /*0714*/ 	.word	0x00000000
        /*0718*/ 	.short	0x010a
        /*071a*/ 	.byte	0x3f
	.zero		1


	//   ....[105]....
        /*071c*/ 	.word	0x000097a0
        /*0720*/ 	.word	0x00000009
        /*0724*/ 	.word	0x00000000
        /*0728*/ 	.short	0x010a
        /*072a*/ 	.byte	0x3f
	.zero		1


	//   ....[106]....
        /*072c*/ 	.word	0x00009830
        /*0730*/ 	.word	0x00000006
        /*0734*/ 	.word	0x00000000
        /*0738*/ 	.short	0x010a
        /*073a*/ 	.byte	0x3f
	.zero		1


	//   ....[107]....
        /*073c*/ 	.word	0x000098c0
        /*0740*/ 	.word	0x00000009
        /*0744*/ 	.word	0x00000000
        /*0748*/ 	.short	0x010a
        /*074a*/ 	.byte	0x3f
	.zero		1


	//   ....[108]....
        /*074c*/ 	.word	0x00009950
        /*0750*/ 	.word	0x00000006
        /*0754*/ 	.word	0x00000000
        /*0758*/ 	.short	0x010a
        /*075a*/ 	.byte	0x3f
	.zero		1


	//   ....[109]....
        /*075c*/ 	.word	0x000099e0
        /*0760*/ 	.word	0x00000009
        /*0764*/ 	.word	0x00000000
        /*0768*/ 	.short	0x010a
        /*076a*/ 	.byte	0x3f
	.zero		1


	//   ....[110]....
        /*076c*/ 	.word	0x00009a70
        /*0770*/ 	.word	0x00000006
        /*0774*/ 	.word	0x00000000
        /*0778*/ 	.short	0x010a
        /*077a*/ 	.byte	0x3f
	.zero		1


	//   ....[111]....
        /*077c*/ 	.word	0x00009b00
        /*0780*/ 	.word	0x00000009
        /*0784*/ 	.word	0x00000000
        /*0788*/ 	.short	0x010a
        /*078a*/ 	.byte	0x3f
	.zero		1


	//   ....[112]....
        /*078c*/ 	.word	0x00009b90
        /*0790*/ 	.word	0x00000006
        /*0794*/ 	.word	0x00000000
        /*0798*/ 	.short	0x010a
        /*079a*/ 	.byte	0x3f
	.zero		1


	//   ....[113]....
        /*079c*/ 	.word	0x00009c20
        /*07a0*/ 	.word	0x00000009
        /*07a4*/ 	.word	0x00000000
        /*07a8*/ 	.short	0x010a
        /*07aa*/ 	.byte	0x3f
	.zero		1


	//   ....[114]....
        /*07ac*/ 	.word	0x00009cb0
        /*07b0*/ 	.word	0x00000006
        /*07b4*/ 	.word	0x00000000
        /*07b8*/ 	.short	0x010a
        /*07ba*/ 	.byte	0x3f
	.zero		1


	//   ....[115]....
        /*07bc*/ 	.word	0x00009d40
        /*07c0*/ 	.word	0x00000009
        /*07c4*/ 	.word	0x00000000
        /*07c8*/ 	.short	0x010a
        /*07ca*/ 	.byte	0x3f
	.zero		1


	//   ....[116]....
        /*07cc*/ 	.word	0x00009dd0
        /*07d0*/ 	.word	0x00000006
        /*07d4*/ 	.word	0x00000000
        /*07d8*/ 	.short	0x010a
        /*07da*/ 	.byte	0x3f
	.zero		1


	//   ....[117]....
        /*07dc*/ 	.word	0x00009e60
        /*07e0*/ 	.word	0x00000009
        /*07e4*/ 	.word	0x00000000
        /*07e8*/ 	.short	0x010a
        /*07ea*/ 	.byte	0x3f
	.zero		1


	//   ....[118]....
        /*07ec*/ 	.word	0x00009ef0
        /*07f0*/ 	.word	0x00000006
        /*07f4*/ 	.word	0x00000000
        /*07f8*/ 	.short	0x010a
        /*07fa*/ 	.byte	0x3f
	.zero		1


	//   ....[119]....
        /*07fc*/ 	.word	0x00009f80
        /*0800*/ 	.word	0x00000009
        /*0804*/ 	.word	0x00000000
        /*0808*/ 	.short	0x010a
        /*080a*/ 	.byte	0x3f
	.zero		1


	//   ....[120]....
        /*080c*/ 	.word	0x0000a010
        /*0810*/ 	.word	0x00000006
        /*0814*/ 	.word	0x00000000
        /*0818*/ 	.short	0x010a
        /*081a*/ 	.byte	0x3f
	.zero		1


	//   ....[121]....
        /*081c*/ 	.word	0x0000a0a0
        /*0820*/ 	.word	0x00000009
        /*0824*/ 	.word	0x00000000
        /*0828*/ 	.short	0x010a
        /*082a*/ 	.byte	0x3f
	.zero		1


	//   ....[122]....
        /*082c*/ 	.word	0x0000a130
        /*0830*/ 	.word	0x00000006
        /*0834*/ 	.word	0x00000000
        /*0838*/ 	.short	0x010a
        /*083a*/ 	.byte	0x3f
	.zero		1


	//   ....[123]....
        /*083c*/ 	.word	0x0000a1c0
        /*0840*/ 	.word	0x00000009
        /*0844*/ 	.word	0x00000000
        /*0848*/ 	.short	0x010a
        /*084a*/ 	.byte	0x3f
	.zero		1


	//   ....[124]....
        /*084c*/ 	.word	0x0000a250
        /*0850*/ 	.word	0x00000006
        /*0854*/ 	.word	0x00000000
        /*0858*/ 	.short	0x010a
        /*085a*/ 	.byte	0x3f
	.zero		1


	//   ....[125]....
        /*085c*/ 	.word	0x0000a2e0
        /*0860*/ 	.word	0x00000009
        /*0864*/ 	.word	0x00000000
        /*0868*/ 	.short	0x010a
        /*086a*/ 	.byte	0x3f
	.zero		1


	//   ....[126]....
        /*086c*/ 	.word	0x0000a370
        /*0870*/ 	.word	0x00000008
        /*0874*/ 	.word	0x00000000
        /*0878*/ 	.short	0x010a
        /*087a*/ 	.byte	0x3f
	.zero		1


	//   ....[127]....
        /*087c*/ 	.word	0x0000a400
        /*0880*/ 	.word	0x0000000b
        /*0884*/ 	.word	0x00000000
        /*0888*/ 	.short	0x010a
        /*088a*/ 	.byte	0x3f
	.zero		1


	//   ....[128]....
        /*088c*/ 	.word	0x0000a490
        /*0890*/ 	.word	0x00000003
        /*0894*/ 	.word	0x00000000
        /*0898*/ 	.short	0x010a
        /*089a*/ 	.byte	0x3f
	.zero		1


	//   ....[129]....
        /*089c*/ 	.word	0x0000a500
        /*08a0*/ 	.word	0x00000011
        /*08a4*/ 	.word	0xfffffff8
        /*08a8*/ 	.short	0x010a
        /*08aa*/ 	.byte	0x3f
	.zero		1


	//   ....[130]....
        /*08ac*/ 	.word	0x0000a560
        /*08b0*/ 	.word	0x00000011
        /*08b4*/ 	.word	0x00000000
        /*08b8*/ 	.short	0x010a
        /*08ba*/ 	.byte	0x3f
	.zero		1


	//   ....[131]....
        /*08bc*/ 	.word	0x0000a5c0
        /*08c0*/ 	.word	0x00000012
        /*08c4*/ 	.word	0x00000000
        /*08c8*/ 	.short	0x010a
        /*08ca*/ 	.byte	0x3f
	.zero		1


	//   ....[132]....
        /*08cc*/ 	.word	0x0000a620
        /*08d0*/ 	.word	0x00000011
        /*08d4*/ 	.word	0x00000008
        /*08d8*/ 	.short	0x010a
        /*08da*/ 	.byte	0x3f
	.zero		1


	//   ....[133]....
        /*08dc*/ 	.word	0x0000a6f0
        /*08e0*/ 	.word	0x00000013
        /*08e4*/ 	.word	0x00000128
        /*08e8*/ 	.short	0x010a
        /*08ea*/ 	.byte	0x3f
	.zero		1


	//   ....[134]....
        /*08ec*/ 	.word	0x0000a7d0
        /*08f0*/ 	.word	0x00000005
        /*08f4*/ 	.word	0x00000000
        /*08f8*/ 	.short	0x010a
        /*08fa*/ 	.byte	0x3f
	.zero		1


	//   ....[135]....
        /*08fc*/ 	.word	0x0000a820
        /*0900*/ 	.word	0x00000007
        /*0904*/ 	.word	0x00000000
        /*0908*/ 	.short	0x010a
        /*090a*/ 	.byte	0x3f
	.zero		1


	//   ....[136]....
        /*090c*/ 	.word	0x0000a870
        /*0910*/ 	.word	0x00000006
        /*0914*/ 	.word	0x00000000
        /*0918*/ 	.short	0x010a
        /*091a*/ 	.byte	0x3f
	.zero		1


	//   ....[137]....
        /*091c*/ 	.word	0x0000a8c0
        /*0920*/ 	.word	0x00000009
        /*0924*/ 	.word	0x00000000
        /*0928*/ 	.short	0x010a
        /*092a*/ 	.byte	0x3f
	.zero		1


	//   ....[138]....
        /*092c*/ 	.word	0x0000a910
        /*0930*/ 	.word	0x00000006
        /*0934*/ 	.word	0x00000000
        /*0938*/ 	.short	0x010a
        /*093a*/ 	.byte	0x3f
	.zero		1


	//   ....[139]....
        /*093c*/ 	.word	0x0000a960
        /*0940*/ 	.word	0x00000009
        /*0944*/ 	.word	0x00000000
        /*0948*/ 	.short	0x010a
        /*094a*/ 	.byte	0x3f
	.zero		1


	//   ....[140]....
        /*094c*/ 	.word	0x0000a9b0
        /*0950*/ 	.word	0x00000006
        /*0954*/ 	.word	0x00000000
        /*0958*/ 	.short	0x010a
        /*095a*/ 	.byte	0x3f
	.zero		1


	//   ....[141]....
        /*095c*/ 	.word	0x0000aa00
        /*0960*/ 	.word	0x00000009
        /*0964*/ 	.word	0x00000000
        /*0968*/ 	.short	0x010a
        /*096a*/ 	.byte	0x3f
	.zero		1


	//   ....[142]....
        /*096c*/ 	.word	0x0000aa50
        /*0970*/ 	.word	0x00000006
        /*0974*/ 	.word	0x00000000
        /*0978*/ 	.short	0x010a
        /*097a*/ 	.byte	0x3f
	.zero		1


	//   ....[143]....
        /*097c*/ 	.word	0x0000aaa0
        /*0980*/ 	.word	0x00000009
        /*0984*/ 	.word	0x00000000
        /*0988*/ 	.short	0x010a
        /*098a*/ 	.byte	0x3f
	.zero		1


	//   ....[144]....
        /*098c*/ 	.word	0x0000aaf0
        /*0990*/ 	.word	0x00000006
        /*0994*/ 	.word	0x00000000
        /*0998*/ 	.short	0x010a
        /*099a*/ 	.byte	0x3f
	.zero		1


	//   ....[145]....
        /*099c*/ 	.word	0x0000ab40
        /*09a0*/ 	.word	0x00000009
        /*09a4*/ 	.word	0x00000000
        /*09a8*/ 	.short	0x010a
        /*09aa*/ 	.byte	0x3f
	.zero		1


	//   ....[146]....
        /*09ac*/ 	.word	0x0000ab90
        /*09b0*/ 	.word	0x00000006
        /*09b4*/ 	.word	0x00000000
        /*09b8*/ 	.short	0x010a
        /*09ba*/ 	.byte	0x3f
	.zero		1


	//   ....[147]....
        /*09bc*/ 	.word	0x0000abe0
        /*09c0*/ 	.word	0x00000009
        /*09c4*/ 	.word	0x00000000
        /*09c8*/ 	.short	0x010a
        /*09ca*/ 	.byte	0x3f
	.zero		1


	//   ....[148]....
        /*09cc*/ 	.word	0x0000ac30
        /*09d0*/ 	.word	0x00000006
        /*09d4*/ 	.word	0x00000000
        /*09d8*/ 	.short	0x010a
        /*09da*/ 	.byte	0x3f
	.zero		1


	//   ....[149]....
        /*09dc*/ 	.word	0x0000ac80
        /*09e0*/ 	.word	0x00000009
        /*09e4*/ 	.word	0x00000000
        /*09e8*/ 	.short	0x010a
        /*09ea*/ 	.byte	0x3f
	.zero		1


	//   ....[150]....
        /*09ec*/ 	.word	0x0000acd0
        /*09f0*/ 	.word	0x00000006
        /*09f4*/ 	.word	0x00000000
        /*09f8*/ 	.short	0x010a
        /*09fa*/ 	.byte	0x3f
	.zero		1


	//   ....[151]....
        /*09fc*/ 	.word	0x0000ad20
        /*0a00*/ 	.word	0x00000009
        /*0a04*/ 	.word	0x00000000
        /*0a08*/ 	.short	0x010a
        /*0a0a*/ 	.byte	0x3f
	.zero		1


	//   ....[152]....
        /*0a0c*/ 	.word	0x0000ad70
        /*0a10*/ 	.word	0x00000006
        /*0a14*/ 	.word	0x00000000
        /*0a18*/ 	.short	0x010a
        /*0a1a*/ 	.byte	0x3f
	.zero		1


	//   ....[153]....
        /*0a1c*/ 	.word	0x0000adc0
        /*0a20*/ 	.word	0x00000009
        /*0a24*/ 	.word	0x00000000
        /*0a28*/ 	.short	0x010a
        /*0a2a*/ 	.byte	0x3f
	.zero		1


	//   ....[154]....
        /*0a2c*/ 	.word	0x0000ae10
        /*0a30*/ 	.word	0x00000006
        /*0a34*/ 	.word	0x00000000
        /*0a38*/ 	.short	0x010a
        /*0a3a*/ 	.byte	0x3f
	.zero		1


	//   ....[155]....
        /*0a3c*/ 	.word	0x0000ae60
        /*0a40*/ 	.word	0x00000009
        /*0a44*/ 	.word	0x00000000
        /*0a48*/ 	.short	0x010a
        /*0a4a*/ 	.byte	0x3f
	.zero		1


	//   ....[156]....
        /*0a4c*/ 	.word	0x0000aeb0
        /*0a50*/ 	.word	0x00000006
        /*0a54*/ 	.word	0x00000000
        /*0a58*/ 	.short	0x010a
        /*0a5a*/ 	.byte	0x3f
	.zero		1


	//   ....[157]....
        /*0a5c*/ 	.word	0x0000af00
        /*0a60*/ 	.word	0x00000009
        /*0a64*/ 	.word	0x00000000
        /*0a68*/ 	.short	0x010a
        /*0a6a*/ 	.byte	0x3f
	.zero		1


	//   ....[158]....
        /*0a6c*/ 	.word	0x0000af50
        /*0a70*/ 	.word	0x00000006
        /*0a74*/ 	.word	0x00000000
        /*0a78*/ 	.short	0x010a
        /*0a7a*/ 	.byte	0x3f
	.zero		1


	//   ....[159]....
        /*0a7c*/ 	.word	0x0000afa0
        /*0a80*/ 	.word	0x00000009
        /*0a84*/ 	.word	0x00000000
        /*0a88*/ 	.short	0x010a
        /*0a8a*/ 	.byte	0x3f
	.zero		1


	//   ....[160]....
        /*0a8c*/ 	.word	0x0000aff0
        /*0a90*/ 	.word	0x00000006
        /*0a94*/ 	.word	0x00000000
        /*0a98*/ 	.short	0x010a
        /*0a9a*/ 	.byte	0x3f
	.zero		1


	//   ....[161]....
        /*0a9c*/ 	.word	0x0000b040
        /*0aa0*/ 	.word	0x00000009
        /*0aa4*/ 	.word	0x00000000
        /*0aa8*/ 	.short	0x010a
        /*0aaa*/ 	.byte	0x3f
	.zero		1


	//   ....[162]....
        /*0aac*/ 	.word	0x0000b090
        /*0ab0*/ 	.word	0x00000006
        /*0ab4*/ 	.word	0x00000000
        /*0ab8*/ 	.short	0x010a
        /*0aba*/ 	.byte	0x3f
	.zero		1


	//   ....[163]....
        /*0abc*/ 	.word	0x0000b0e0
        /*0ac0*/ 	.word	0x00000009
        /*0ac4*/ 	.word	0x00000000
        /*0ac8*/ 	.short	0x010a
        /*0aca*/ 	.byte	0x3f
	.zero		1


	//   ....[164]....
        /*0acc*/ 	.word	0x0000b130
        /*0ad0*/ 	.word	0x00000006
        /*0ad4*/ 	.word	0x00000000
        /*0ad8*/ 	.short	0x010a
        /*0ada*/ 	.byte	0x3f
	.zero		1


	//   ....[165]....
        /*0adc*/ 	.word	0x0000b180
        /*0ae0*/ 	.word	0x00000009
        /*0ae4*/ 	.word	0x00000000
        /*0ae8*/ 	.short	0x010a
        /*0aea*/ 	.byte	0x3f
	.zero		1


	//   ....[166]....
        /*0aec*/ 	.word	0x0000b1d0
        /*0af0*/ 	.word	0x00000006
        /*0af4*/ 	.word	0x00000000
        /*0af8*/ 	.short	0x010a
        /*0afa*/ 	.byte	0x3f
	.zero		1


	//   ....[167]....
        /*0afc*/ 	.word	0x0000b220
        /*0b00*/ 	.word	0x00000009
        /*0b04*/ 	.word	0x00000000
        /*0b08*/ 	.short	0x010a
        /*0b0a*/ 	.byte	0x3f
	.zero		1


	//   ....[168]....
        /*0b0c*/ 	.word	0x0000b270
        /*0b10*/ 	.word	0x00000008
        /*0b14*/ 	.word	0x00000000
        /*0b18*/ 	.short	0x010a
        /*0b1a*/ 	.byte	0x3f
	.zero		1


	//   ....[169]....
        /*0b1c*/ 	.word	0x0000b2c0
        /*0b20*/ 	.word	0x0000000b
        /*0b24*/ 	.word	0x00000000
        /*0b28*/ 	.short	0x010a
        /*0b2a*/ 	.byte	0x3f
	.zero		1


	//----- nvinfo : EIATTR_NUM_MBARRIERS
	.align		4
.L_28:
        /*0b2c*/ 	.byte	0x03, 0x38
        /*0b2e*/ 	.short	0x0050


	//----- nvinfo : EIATTR_EXIT_INSTR_OFFSETS
	.align		4
        /*0b30*/ 	.byte	0x04, 0x1c
        /*0b32*/ 	.short	(.L_30 - .L_29)


	//   ....[0]....
.L_29:
        /*0b34*/ 	.word	0x000015c0


	//   ....[1]....
        /*0b38*/ 	.word	0x00001620


	//   ....[2]....
        /*0b3c*/ 	.word	0x000082a0


	//   ....[3]....
        /*0b40*/ 	.word	0x000082d0


	//   ....[4]....
        /*0b44*/ 	.word	0x0000a4e0


	//----- nvinfo : EIATTR_MAX_THREADS
	.align		4
.L_30:
        /*0b48*/ 	.byte	0x04, 0x05
        /*0b4a*/ 	.short	(.L_32 - .L_31)
.L_31:
        /*0b4c*/ 	.word	0x00000180
        /*0b50*/ 	.word	0x00000001
        /*0b54*/ 	.word	0x00000001


	//----- nvinfo : EIATTR_CRS_STACK_SIZE
	.align		4
.L_32:
        /*0b58*/ 	.byte	0x04, 0x1e
        /*0b5a*/ 	.short	(.L_34 - .L_33)
.L_33:
        /*0b5c*/ 	.word	0x00000000


	//----- nvinfo : EIATTR_CBANK_PARAM_SIZE
	.align		4
.L_34:
        /*0b60*/ 	.byte	0x03, 0x19
        /*0b62*/ 	.short	0x0470


	//----- nvinfo : EIATTR_PARAM_CBANK
	.align		4
        /*0b64*/ 	.byte	0x04, 0x0a
        /*0b66*/ 	.short	(.L_36 - .L_35)
	.align		4
.L_35:
        /*0b68*/ 	.word	index@(.nv.constant0._ZN7cutlass13device_kernelINS_4gemm6kernel13GemmUniversalIN4cute5tupleIJiiiiEEENS1_10collective13CollectiveMmaINS1_37MainloopSm90TmaGmmaWarpSpecializedFP8ILi37ENS5_IJNS4_1CILi1EEESB_SB_EEENS1_32KernelTmaWarpSpecializedPingpongEEENS5_IJNSA_ILi64EEENSA_ILi128EEENSA_ILi32EEEEEENS_12float_e4m3_tENS5_IJlSB_lEEENS_12float_e5m2_tESK_NS4_8TiledMMAINS4_8MMA_AtomIJNS4_4SM904GMMA31MMA_64x128x32_F32E4M3E5M2_SS_TNILNSP_7ScaleInE1ELSR_1EEEEEENS4_6LayoutISC_NS5_IJNSA_ILi0EEESV_SV_EEEEENS5_IJNS4_10UnderscoreESY_SY_EEEEENS4_13SM90_TMA_LOADENS4_14ComposedLayoutINS4_7SwizzleILi1ELi4ELi3EEENS4_18smem_ptr_flag_bitsILi8EEENSU_INS5_IJNSA_ILi8EEESH_EEENS5_IJSH_SB_EEEEEEEvNS4_8identityES11_S1B_vS1C_EENS_8epilogue10collective6detail29Sm90TmaWarpSpecializedAdapterINS1F_15DefaultEpilogueISJ_SK_SK_NS1E_6thread17LinearCombinationISJ_Li1EffLNS1J_9ScaleType4KindE0ELNS_15FloatRoundStyleE2ESJ_EENS1_15EpilogueDefaultEEEEEvvEEEEvNT_6ParamsE)
        /*0b6c*/ 	.short	0x0210
        /*0b6e*/ 	.short	0x0470


	//----- nvinfo : EIATTR_SW_WAR
	.align		4
.L_36:
        /*0b70*/ 	.byte	0x04, 0x36
        /*0b72*/ 	.short	(.L_38 - .L_37)
.L_37:
        /*0b74*/ 	.word	0x00000008
.L_38:


//--------------------- .nv.callgraph             --------------------------
	.section	.nv.callgraph,"",@"SHT_CUDA_CALLGRAPH"
	.align	4
	.sectionentsize	8
	.align		4
        /*0000*/ 	.word	0x00000000
	.align		4
        /*0004*/ 	.word	0xffffffff
	.align		4
        /*0008*/ 	.word	0x00000000
	.align		4
        /*000c*/ 	.word	0xfffffffe
	.align		4
        /*0010*/ 	.word	0x00000000
	.align		4
        /*0014*/ 	.word	0xfffffffd
	.align		4
        /*0018*/ 	.word	0x00000000
	.align		4
        /*001c*/ 	.word	0xfffffffc


//--------------------- .nv.constant4             --------------------------
	.section	.nv.constant4,"a",@progbits
	.align	8
	.align		8
.nv.constant4:
        /*0000*/ 	.dword	_ZN40_INTERNAL_edc4a743_4_k_cu_ee8e7c4c_238374cuda3std3__45__cpo5beginE
	.align		8
        /*0008*/ 	.dword	_ZN40_INTERNAL_edc4a743_4_k_cu_ee8e7c4c_238374cuda3std3__45__cpo3endE
	.align		8
        /*0010*/ 	.dword	_ZN40_INTERNAL_edc4a743_4_k_cu_ee8e7c4c_238374cuda3std3__45__cpo6cbeginE
	.align		8
        /*0018*/ 	.dword	_ZN40_INTERNAL_edc4a743_4_k_cu_ee8e7c4c_238374cuda3std3__45__cpo4cendE
	.align		8
        /*0020*/ 	.dword	_ZN40_INTERNAL_edc4a743_4_k_cu_ee8e7c4c_238374cuda3std3__442_GLOBAL__N__edc4a743_4_k_cu_ee8e7c4c_238376ignoreE
	.align		8
        /*0028*/ 	.dword	_ZN40_INTERNAL_edc4a743_4_k_cu_ee8e7c4c_238374cuda3std3__419piecewise_constructE
	.align		8
        /*0030*/ 	.dword	_ZN40_INTERNAL_edc4a743_4_k_cu_ee8e7c4c_238374cuda3std3__48in_placeE
	.align		8
        /*0038*/ 	.dword	_ZN40_INTERNAL_edc4a743_4_k_cu_ee8e7c4c_238374cuda3std6ranges3__45__cpo4swapE
	.align		8
        /*0040*/ 	.dword	_ZN40_INTERNAL_edc4a743_4_k_cu_ee8e7c4c_238374cuda3std6ranges3__45__cpo9iter_moveE
	.align		8
        /*0048*/ 	.dword	_ZN40_INTERNAL_edc4a743_4_k_cu_ee8e7c4c_238374cute7productE
	.align		8
        /*0050*/ 	.dword	_ZN40_INTERNAL_edc4a743_4_k_cu_ee8e7c4c_238374cute1_E


//--------------------- .text._ZN7cutlass13device_kernelINS_4gemm6kernel13GemmUniversalIN4cute5tupleIJiiiiEEENS1_10collective13CollectiveMmaINS1_37MainloopSm90TmaGmmaWarpSpecializedFP8ILi37ENS5_IJNS4_1CILi1EEESB_SB_EEENS1_32KernelTmaWarpSpecializedPingpongEEENS5_IJNSA_ILi64EEENSA_ILi128EEENSA_ILi32EEEEEENS_12float_e4m3_tENS5_IJlSB_lEEENS_12float_e5m2_tESK_NS4_8TiledMMAINS4_8MMA_AtomIJNS4_4SM904GMMA31MMA_64x128x32_F32E4M3E5M2_SS_TNILNSP_7ScaleInE1ELSR_1EEEEEENS4_6LayoutISC_NS5_IJNSA_ILi0EEESV_SV_EEEEENS5_IJNS4_10UnderscoreESY_SY_EEEEENS4_13SM90_TMA_LOADENS4_14ComposedLayoutINS4_7SwizzleILi1ELi4ELi3EEENS4_18smem_ptr_flag_bitsILi8EEENSU_INS5_IJNSA_ILi8EEESH_EEENS5_IJSH_SB_EEEEEEEvNS4_8identityES11_S1B_vS1C_EENS_8epilogue10collective6detail29Sm90TmaWarpSpecializedAdapterINS1F_15DefaultEpilogueISJ_SK_SK_NS1E_6thread17LinearCombinationISJ_Li1EffLNS1J_9ScaleType4KindE0ELNS_15FloatRoundStyleE2ESJ_EENS1_15EpilogueDefaultEEEEEvvEEEEvNT_6ParamsE --------------------------
	.section	.text._ZN7cutlass13device_kernelINS_4gemm6kernel13GemmUniversalIN4cute5tupleIJiiiiEEENS1_10collective13CollectiveMmaINS1_37MainloopSm90TmaGmmaWarpSpecializedFP8ILi37ENS5_IJNS4_1CILi1EEESB_SB_EEENS1_32KernelTmaWarpSpecializedPingpongEEENS5_IJNSA_ILi64EEENSA_ILi128EEENSA_ILi32EEEEEENS_12float_e4m3_tENS5_IJlSB_lEEENS_12float_e5m2_tESK_NS4_8TiledMMAINS4_8MMA_AtomIJNS4_4SM904GMMA31MMA_64x128x32_F32E4M3E5M2_SS_TNILNSP_7ScaleInE1ELSR_1EEEEEENS4_6LayoutISC_NS5_IJNSA_ILi0EEESV_SV_EEEEENS5_IJNS4_10UnderscoreESY_SY_EEEEENS4_13SM90_TMA_LOADENS4_14ComposedLayoutINS4_7SwizzleILi1ELi4ELi3EEENS4_18smem_ptr_flag_bitsILi8EEENSU_INS5_IJNSA_ILi8EEESH_EEENS5_IJSH_SB_EEEEEEEvNS4_8identityES11_S1B_vS1C_EENS_8epilogue10collective6detail29Sm90TmaWarpSpecializedAdapterINS1F_15DefaultEpilogueISJ_SK_SK_NS1E_6thread17LinearCombinationISJ_Li1EffLNS1J_9ScaleType4KindE0ELNS_15FloatRoundStyleE2ESJ_EENS1_15EpilogueDefaultEEEEEvvEEEEvNT_6ParamsE,"ax",@progbits
	.align	128
.text._ZN7cutlass13device_kernelINS_4gemm6kernel13GemmUniversalIN4cute5tupleIJiiiiEEENS1_10collective13CollectiveMmaINS1_37MainloopSm90TmaGmmaWarpSpecializedFP8ILi37ENS5_IJNS4_1CILi1EEESB_SB_EEENS1_32KernelTmaWarpSpecializedPingpongEEENS5_IJNSA_ILi64EEENSA_ILi128EEENSA_ILi32EEEEEENS_12float_e4m3_tENS5_IJlSB_lEEENS_12float_e5m2_tESK_NS4_8TiledMMAINS4_8MMA_AtomIJNS4_4SM904GMMA31MMA_64x128x32_F32E4M3E5M2_SS_TNILNSP_7ScaleInE1ELSR_1EEEEEENS4_6LayoutISC_NS5_IJNSA_ILi0EEESV_SV_EEEEENS5_IJNS4_10UnderscoreESY_SY_EEEEENS4_13SM90_TMA_LOADENS4_14ComposedLayoutINS4_7SwizzleILi1ELi4ELi3EEENS4_18smem_ptr_flag_bitsILi8EEENSU_INS5_IJNSA_ILi8EEESH_EEENS5_IJSH_SB_EEEEEEEvNS4_8identityES11_S1B_vS1C_EENS_8epilogue10collective6detail29Sm90TmaWarpSpecializedAdapterINS1F_15DefaultEpilogueISJ_SK_SK_NS1E_6thread17LinearCombinationISJ_Li1EffLNS1J_9ScaleType4KindE0ELNS_15FloatRoundStyleE2ESJ_EENS1_15EpilogueDefaultEEEEEvvEEEEvNT_6ParamsE:
        .type           _ZN7cutlass13device_kernelINS_4gemm6kernel13GemmUniversalIN4cute5tupleIJiiiiEEENS1_10collective13CollectiveMmaINS1_37MainloopSm90TmaGmmaWarpSpecializedFP8ILi37ENS5_IJNS4_1CILi1EEESB_SB_EEENS1_32KernelTmaWarpSpecializedPingpongEEENS5_IJNSA_ILi64EEENSA_ILi128EEENSA_ILi32EEEEEENS_12float_e4m3_tENS5_IJlSB_lEEENS_12float_e5m2_tESK_NS4_8TiledMMAINS4_8MMA_AtomIJNS4_4SM904GMMA31MMA_64x128x32_F32E4M3E5M2_SS_TNILNSP_7ScaleInE1ELSR_1EEEEEENS4_6LayoutISC_NS5_IJNSA_ILi0EEESV_SV_EEEEENS5_IJNS4_10UnderscoreESY_SY_EEEEENS4_13SM90_TMA_LOADENS4_14ComposedLayoutINS4_7SwizzleILi1ELi4ELi3EEENS4_18smem_ptr_flag_bitsILi8EEENSU_INS5_IJNSA_ILi8EEESH_EEENS5_IJSH_SB_EEEEEEEvNS4_8identityES11_S1B_vS1C_EENS_8epilogue10collective6detail29Sm90TmaWarpSpecializedAdapterINS1F_15DefaultEpilogueISJ_SK_SK_NS1E_6thread17LinearCombinationISJ_Li1EffLNS1J_9ScaleType4KindE0ELNS_15FloatRoundStyleE2ESJ_EENS1_15EpilogueDefaultEEEEEvvEEEEvNT_6ParamsE,@function
        .size           _ZN7cutlass13device_kernelINS_4gemm6kernel13GemmUniversalIN4cute5tupleIJiiiiEEENS1_10collective13CollectiveMmaINS1_37MainloopSm90TmaGmmaWarpSpecializedFP8ILi37ENS5_IJNS4_1CILi1EEESB_SB_EEENS1_32KernelTmaWarpSpecializedPingpongEEENS5_IJNSA_ILi64EEENSA_ILi128EEENSA_ILi32EEEEEENS_12float_e4m3_tENS5_IJlSB_lEEENS_12float_e5m2_tESK_NS4_8TiledMMAINS4_8MMA_AtomIJNS4_4SM904GMMA31MMA_64x128x32_F32E4M3E5M2_SS_TNILNSP_7ScaleInE1ELSR_1EEEEEENS4_6LayoutISC_NS5_IJNSA_ILi0EEESV_SV_EEEEENS5_IJNS4_10UnderscoreESY_SY_EEEEENS4_13SM90_TMA_LOADENS4_14ComposedLayoutINS4_7SwizzleILi1ELi4ELi3EEENS4_18smem_ptr_flag_bitsILi8EEENSU_INS5_IJNSA_ILi8EEESH_EEENS5_IJSH_SB_EEEEEEEvNS4_8identityES11_S1B_vS1C_EENS_8epilogue10collective6detail29Sm90TmaWarpSpecializedAdapterINS1F_15DefaultEpilogueISJ_SK_SK_NS1E_6thread17LinearCombinationISJ_Li1EffLNS1J_9ScaleType4KindE0ELNS_15FloatRoundStyleE2ESJ_EENS1_15EpilogueDefaultEEEEEvvEEEEvNT_6ParamsE,(.L_x_271 - _ZN7cutlass13device_kernelINS_4gemm6kernel13GemmUniversalIN4cute5tupleIJiiiiEEENS1_10collective13CollectiveMmaINS1_37MainloopSm90TmaGmmaWarpSpecializedFP8ILi37ENS5_IJNS4_1CILi1EEESB_SB_EEENS1_32KernelTmaWarpSpecializedPingpongEEENS5_IJNSA_ILi64EEENSA_ILi128EEENSA_ILi32EEEEEENS_12float_e4m3_tENS5_IJlSB_lEEENS_12float_e5m2_tESK_NS4_8TiledMMAINS4_8MMA_AtomIJNS4_4SM904GMMA31MMA_64x128x32_F32E4M3E5M2_SS_TNILNSP_7ScaleInE1ELSR_1EEEEEENS4_6LayoutISC_NS5_IJNSA_ILi0EEESV_SV_EEEEENS5_IJNS4_10UnderscoreESY_SY_EEEEENS4_13SM90_TMA_LOADENS4_14ComposedLayoutINS4_7SwizzleILi1ELi4ELi3EEENS4_18smem_ptr_flag_bitsILi8EEENSU_INS5_IJNSA_ILi8EEESH_EEENS5_IJSH_SB_EEEEEEEvNS4_8identityES11_S1B_vS1C_EENS_8epilogue10collective6detail29Sm90TmaWarpSpecializedAdapterINS1F_15DefaultEpilogueISJ_SK_SK_NS1E_6thread17LinearCombinationISJ_Li1EffLNS1J_9ScaleType4KindE0ELNS_15FloatRoundStyleE2ESJ_EENS1_15EpilogueDefaultEEEEEvvEEEEvNT_6ParamsE)
        .other          _ZN7cutlass13device_kernelINS_4gemm6kernel13GemmUniversalIN4cute5tupleIJiiiiEEENS1_10collective13CollectiveMmaINS1_37MainloopSm90TmaGmmaWarpSpecializedFP8ILi37ENS5_IJNS4_1CILi1EEESB_SB_EEENS1_32KernelTmaWarpSpecializedPingpongEEENS5_IJNSA_ILi64EEENSA_ILi128EEENSA_ILi32EEEEEENS_12float_e4m3_tENS5_IJlSB_lEEENS_12float_e5m2_tESK_NS4_8TiledMMAINS4_8MMA_AtomIJNS4_4SM904GMMA31MMA_64x128x32_F32E4M3E5M2_SS_TNILNSP_7ScaleInE1ELSR_1EEEEEENS4_6LayoutISC_NS5_IJNSA_ILi0EEESV_SV_EEEEENS5_IJNS4_10UnderscoreESY_SY_EEEEENS4_13SM90_TMA_LOADENS4_14ComposedLayoutINS4_7SwizzleILi1ELi4ELi3EEENS4_18smem_ptr_flag_bitsILi8EEENSU_INS5_IJNSA_ILi8EEESH_EEENS5_IJSH_SB_EEEEEEEvNS4_8identityES11_S1B_vS1C_EENS_8epilogue10collective6detail29Sm90TmaWarpSpecializedAdapterINS1F_15DefaultEpilogueISJ_SK_SK_NS1E_6thread17LinearCombinationISJ_Li1EffLNS1J_9ScaleType4KindE0ELNS_15FloatRoundStyleE2ESJ_EENS1_15EpilogueDefaultEEEEEvvEEEEvNT_6ParamsE,@"STO_CUDA_ENTRY STV_DEFAULT"
_ZN7cutlass13device_kernelINS_4gemm6kernel13GemmUniversalIN4cute5tupleIJiiiiEEENS1_10collective13CollectiveMmaINS1_37MainloopSm90TmaGmmaWarpSpecializedFP8ILi37ENS5_IJNS4_1CILi1EEESB_SB_EEENS1_32KernelTmaWarpSpecializedPingpongEEENS5_IJNSA_ILi64EEENSA_ILi128EEENSA_ILi32EEEEEENS_12float_e4m3_tENS5_IJlSB_lEEENS_12float_e5m2_tESK_NS4_8TiledMMAINS4_8MMA_AtomIJNS4_4SM904GMMA31MMA_64x128x32_F32E4M3E5M2_SS_TNILNSP_7ScaleInE1ELSR_1EEEEEENS4_6LayoutISC_NS5_IJNSA_ILi0EEESV_SV_EEEEENS5_IJNS4_10UnderscoreESY_SY_EEEEENS4_13SM90_TMA_LOADENS4_14ComposedLayoutINS4_7SwizzleILi1ELi4ELi3EEENS4_18smem_ptr_flag_bitsILi8EEENSU_INS5_IJNSA_ILi8EEESH_EEENS5_IJSH_SB_EEEEEEEvNS4_8identityES11_S1B_vS1C_EENS_8epilogue10collective6detail29Sm90TmaWarpSpecializedAdapterINS1F_15DefaultEpilogueISJ_SK_SK_NS1E_6thread17LinearCombinationISJ_Li1EffLNS1J_9ScaleType4KindE0ELNS_15FloatRoundStyleE2ESJ_EENS1_15EpilogueDefaultEEEEEvvEEEEvNT_6ParamsE:
[----:B------:R-:W-:Y:S01]  /*0000*/  LDC R1, c[0x0][0x28] ;  /* 0x00000a00ff017b82 */ /* 0x000fe20000000800 */
[----:B------:R-:W0:Y:S01]  /*0010*/  S2R R13, SR_TID.X ;  /* 0x00000000000d7919 */ /* 0x000e220000002100 */
[----:B------:R-:W-:Y:S01]  /*0020*/  ELECT P0, URZ, PT ;  /* 0x00000000003f782f */ /* 0x000fe20003800000 */
[----:B------:R-:W-:Y:S01]  /*0030*/  BSSY B0, `(.L_x_0) ;  /* 0x000000f000007945 */ /* 0x000fe20003800000 */
[--C-:B0-----:R-:W-:Y:S02]  /*0040*/  SHF.R.U32.HI R0, RZ, 0x5, R13.reuse ;  /* 0x00000005ff007819 */ /* 0x101fe4000001160d */
[----:B------:R-:W-:-:S03]  /*0050*/  SHF.R.U32.HI R4, RZ, 0x7, R13 ;  /* 0x00000007ff047819 */ /* 0x000fc6000001160d */
[----:B------:R-:W0:Y:S04]  /*0060*/  SHFL.IDX PT, R2, R0, RZ, 0x1f ;  /* 0x00001fff00027589 */ /* 0x000e2800000e0000 */
[----:B------:R1:W2:Y:S01]  /*0070*/  SHFL.IDX PT, R5, R4, RZ, 0x1f ;  /* 0x00001fff04057589 */ /* 0x0002a200000e0000 */
[----:B0-----:R-:W-:-:S13]  /*0080*/  ISETP.NE.OR P0, PT, R2, RZ, !P0 ;  /* 0x000000ff0200720c */ /* 0x001fda0004705670 */
[----:B-12---:R-:W-:Y:S05]  /*0090*/  @P0 BRA `(.L_x_1) ;  /* 0x0000000000200947 */ /* 0x006fea0003800000 */
[----:B------:R-:W-:Y:S02]  /*00a0*/  ULDC.64 UR4, c[0x0][0x198] ;  /* 0x0000660000047ab9 */ /* 0x000fe40000000a00 */
[----:B------:R-:W-:Y:S02]  /*00b0*/  UIADD3 UR6, UP0, UR4, 0xf0, URZ ;  /* 0x000000f004067890 */ /* 0x000fe4000ff1e03f */
[----:B------:R-:W-:Y:S02]  /*00c0*/  UIADD3 UR4, UP1, UR4, 0x1f0, URZ ;  /* 0x000001f004047890 */ /* 0x000fe4000ff3e03f */
[----:B------:R-:W-:Y:S02]  /*00d0*/  UIADD3.X UR7, URZ, UR5, URZ, UP0, !UPT ;  /* 0x000000053f077290 */ /* 0x000fe400087fe43f */
[----:B------:R-:W-:-:S07]  /*00e0*/  UIADD3.X UR5, URZ, UR5, URZ, UP1, !UPT ;  /* 0x000000053f057290 */ /* 0x000fce0008ffe43f */
[----:B------:R0:W-:Y:S02]  /*00f0*/  UTMACCTL.PF [UR6] ;  /* 0x00000000060079b9 */ /* 0x0001e40008040000 */
[----:B------:R0:W-:Y:S02]  /*0100*/  UTMACCTL.PF [UR4] ;  /* 0x00000000040079b9 */ /* 0x0001e40008040000 */
[----:B0-----:R-:W-:Y:S01]  /*0110*/  NOP ;  /* 0x0000000000007918 */ /* 0x001fe20000000000 */
.L_x_1:
[----:B------:R-:W-:Y:S05]  /*0120*/  BSYNC B0 ;  /* 0x0000000000007941 */ /* 0x000fea0003800000 */
.L_x_0:
[----:B------:R-:W0:Y:S02]  /*0130*/  SHFL.IDX PT, R3, R0, RZ, 0x1f ;  /* 0x00001fff00037589 */ /* 0x000e2400000e0000 */
[----:B0-----:R-:W-:-:S13]  /*0140*/  ISETP.NE.AND P0, PT, R3, RZ, PT ;  /* 0x000000ff0300720c */ /* 0x001fda0003f05270 */
[----:B------:R-:W-:Y:S05]  /*0150*/  @P0 BRA `(.L_x_2) ;  /* 0x00000004006c0947 */ /* 0x000fea0003800000 */
[----:B------:R-:W-:Y:S01]  /*0160*/  ELECT P0, URZ, PT ;  /* 0x00000000003f782f */ /* 0x000fe20003800000 */
[----:B------:R-:W-:-:S12]  /*0170*/  BSSY B0, `(.L_x_2) ;  /* 0x0000059000007945 */ /* 0x000fd80003800000 */
[----:B------:R-:W-:Y:S05]  /*0180*/  @!P0 BRA `(.L_x_3) ;  /* 0x00000004005c8947 */ /* 0x000fea0003800000 */
[----:B------:R-:W0:Y:S01]  /*0190*/  S2UR UR8, SR_CgaCtaId ;  /* 0x00000000000879c3 */ /* 0x000e220000008800 */
[----:B------:R-:W-:Y:S01]  /*01a0*/  UMOV UR4, 0x400 ;  /* 0x0000040000047882 */ /* 0x000fe20000000000 */
[----:B------:R-:W-:Y:S01]  /*01b0*/  UMOV UR5, 0x1 ;  /* 0x0000000100057882 */ /* 0x000fe20000000000 */
[----:B------:R-:W-:Y:S02]  /*01c0*/  UMOV UR6, 0x80 ;  /* 0x0000008000067882 */ /* 0x000fe40000000000 */
[----:B------:R-:W-:-:S04]  /*01d0*/  UIADD3 UR6, -UR6, 0x100000, URZ ;  /* 0x0010000006067890 */ /* 0x000fc8000fffe13f */
[----:B------:R-:W-:Y:S02]  /*01e0*/  USHF.L.U32 UR7, UR6, 0xb, URZ ;  /* 0x0000000b06077899 */ /* 0x000fe4000800063f */
[----:B------:R-:W-:Y:S02]  /*01f0*/  USHF.L.U32 UR6, UR6, 0x1, URZ ;  /* 0x0000000106067899 */ /* 0x000fe4000800063f */
[----:B0-----:R-:W-:Y:S02]  /*0200*/  ULEA UR8, UR8, UR4, 0x18 ;  /* 0x0000000408087291 */ /* 0x001fe4000f8ec03f */
[----:B------:R-:W-:-:S04]  /*0210*/  UIADD3 UR4, -UR5, 0x100000, URZ ;  /* 0x0010000005047890 */ /* 0x000fc8000fffe13f */
[----:B------:R-:W-:Y:S02]  /*0220*/  USHF.L.U32 UR5, UR4, 0xb, URZ ;  /* 0x0000000b04057899 */ /* 0x000fe4000800063f */
[----:B------:R-:W-:Y:S01]  /*0230*/  USHF.L.U32 UR4, UR4, 0x1, URZ ;  /* 0x0000000104047899 */ /* 0x000fe2000800063f */
[----:B------:R-:W0:Y:S11]  /*0240*/  FENCE.VIEW.ASYNC.S ;  /* 0x00000000000073c6 */ /* 0x000e360000000000 */
[----:B0-----:R0:W1:Y:S01]  /*0250*/  SYNCS.EXCH.64 URZ, [UR8], UR4 ;  /* 0x00000004083f75b2 */ /* 0x0010620008000100 */
[----:B------:R0:W2:Y:S01]  /*0260*/  SYNCS.EXCH.64 URZ, [UR8+0x128], UR6 ;  /* 0x00012806083f75b2 */ /* 0x0000a20008000100 */
[----:B------:R0:W3:Y:S01]  /*0270*/  SYNCS.EXCH.64 URZ, [UR8+0x8], UR4 ;  /* 0x00000804083f75b2 */ /* 0x0000e20008000100 */
[----:B------:R0:W4:Y:S01]  /*0280*/  SYNCS.EXCH.64 URZ, [UR8+0x130], UR6 ;  /* 0x00013006083f75b2 */ /* 0x0001220008000100 */
[----:B------:R0:W0:Y:S01]  /*0290*/  SYNCS.EXCH.64 URZ, [UR8+0x10], UR4 ;  /* 0x00001004083f75b2 */ /* 0x0000220008000100 */
        /* <DEDUP_REMOVED lines=69> */
[----:B-1234-:R-:W-:Y:S01]  /*06f0*/  NOP ;  /* 0x0000000000007918 */ /* 0x01efe20000000000 */
.L_x_3:
[----:B0-----:R-:W-:Y:S05]  /*0700*/  BSYNC B0 ;  /* 0x0000000000007941 */ /* 0x001fea0003800000 */
.L_x_2:
[----:B------:R-:W0:Y:S01]  /*0710*/  SHFL.IDX PT, R6, R0, RZ, 0x1f ;  /* 0x00001fff00067589 */ /* 0x000e2200000e0000 */
[----:B------:R-:W-:Y:S01]  /*0720*/  ELECT P0, URZ, PT ;  /* 0x00000000003f782f */ /* 0x000fe20003800000 */
[----:B------:R-:W-:Y:S01]  /*0730*/  NOP ;  /* 0x0000000000007918 */ /* 0x000fe20000000000 */
[----:B------:R-:W-:Y:S01]  /*0740*/  ELECT P1, URZ, PT ;  /* 0x00000000003f782f */ /* 0x000fe20003820000 */
[----:B------:R1:W2:Y:S01]  /*0750*/  SHFL.IDX PT, R3, R0, RZ, 0x1f ;  /* 0x00001fff00037589 */ /* 0x0002a200000e0000 */
[----:B------:R-:W-:Y:S01]  /*0760*/  UMOV UR4, 0x20 ;  /* 0x0000002000047882 */ /* 0x000fe20000000000 */
[----:B------:R-:W-:Y:S01]  /*0770*/  UMOV UR11, 0x80 ;  /* 0x00000080000b7882 */ /* 0x000fe20000000000 */
[----:B------:R-:W-:Y:S01]  /*0780*/  NOP ;  /* 0x0000000000007918 */ /* 0x000fe20000000000 */
[----:B------:R-:W3:Y:S01]  /*0790*/  SHFL.IDX PT, R4, R4, RZ, 0x1f ;  /* 0x00001fff04047589 */ /* 0x000ee200000e0000 */
[C---:B------:R-:W-:Y:S01]  /*07a0*/  VIADD R33, R5.reuse, 0xffffffff ;  /* 0xffffffff05217836 */ /* 0x040fe20000000000 */
[----:B------:R-:W-:Y:S01]  /*07b0*/  ULDC.64 UR18, c[0x0][0x208] ;  /* 0x0000820000127ab9 */ /* 0x000fe20000000a00 */
[----:B------:R-:W-:-:S02]  /*07c0*/  ISETP.NE.AND P3, PT, R5, RZ, PT ;  /* 0x000000ff0500720c */ /* 0x000fc40003f65270 */
[----:B-1----:R-:W-:Y:S02]  /*07d0*/  SHF.R.S32.HI R0, RZ, 0x1f, R13 ;  /* 0x0000001fff007819 */ /* 0x002fe4000001140d */
[----:B------:R-:W-:Y:S02]  /*07e0*/  ISETP.GE.U32.AND P2, PT, R33, 0x2, PT ;  /* 0x000000022100780c */ /* 0x000fe40003f46070 */
[----:B------:R-:W-:-:S04]  /*07f0*/  LEA.HI R0, R0, R13, RZ, 0x7 ;  /* 0x0000000d00007211 */ /* 0x000fc800078f38ff */
[----:B------:R-:W-:Y:S02]  /*0800*/  LOP3.LUT R0, R0, 0xffffff80, RZ, 0xc0, !PT ;  /* 0xffffff8000007812 */ /* 0x000fe400078ec0ff */
[----:B0-----:R-:W-:-:S03]  /*0810*/  ISETP.NE.OR P0, PT, R6, RZ, !P0 ;  /* 0x000000ff0600720c */ /* 0x001fc60004705670 */
[----:B------:R-:W-:Y:S01]  /*0820*/  IMAD.IADD R11, R13, 0x1, -R0 ;  /* 0x000000010d0b7824 */ /* 0x000fe200078e0a00 */
[----:B--2---:R-:W-:Y:S02]  /*0830*/  ISETP.NE.OR P1, PT, R3, RZ, !P1 ;  /* 0x000000ff0300720c */ /* 0x004fe40004f25670 */
[----:B------:R-:W-:Y:S02]  /*0840*/  SHF.R.S32.HI R3, RZ, 0x1f, R2 ;  /* 0x0000001fff037819 */ /* 0x000fe40000011402 */
[----:B---3--:R-:W-:Y:S02]  /*0850*/  R2UR UR15, R4 ;  /* 0x00000000040f72ca */ /* 0x008fe400000e0000 */
[----:B------:R-:W-:-:S03]  /*0860*/  LEA.HI R3, R3, R2, RZ, 0x2 ;  /* 0x0000000203037211 */ /* 0x000fc600078f10ff */
[----:B------:R-:W-:Y:S01]  /*0870*/  VOTEU.ALL UP0, P0 ;  /* 0x00000000003f7886 */ /* 0x000fe20000000000 */
[----:B------:R-:W-:-:S03]  /*0880*/  LOP3.LUT R3, R3, 0xfffffffc, RZ, 0xc0, !PT ;  /* 0xfffffffc03037812 */ /* 0x000fc600078ec0ff */
[----:B------:R-:W-:Y:S01]  /*0890*/  VOTEU.ALL UP1, P1 ;  /* 0x00000000003f7886 */ /* 0x000fe20000820000 */
[----:B------:R-:W0:Y:S01]  /*08a0*/  @!UP0 S2UR UR7, SR_CgaCtaId ;  /* 0x00000000000789c3 */ /* 0x000e220000008800 */
[----:B------:R-:W-:Y:S01]  /*08b0*/  @!UP0 UMOV UR6, 0x400 ;  /* 0x0000040000068882 */ /* 0x000fe20000000000 */
[----:B------:R-:W-:-:S04]  /*08c0*/  @!UP0 UIADD3 UR4, -UR4, 0x100000, URZ ;  /* 0x0010000004048890 */ /* 0x000fc8000fffe13f */
[----:B------:R-:W-:Y:S02]  /*08d0*/  @!UP0 USHF.L.U32 UR5, UR4, 0xb, URZ ;  /* 0x0000000b04058899 */ /* 0x000fe4000800063f */
[----:B------:R-:W-:Y:S01]  /*08e0*/  @!UP0 USHF.L.U32 UR4, UR4, 0x1, URZ ;  /* 0x0000000104048899 */ /* 0x000fe2000800063f */
[----:B------:R-:W-:Y:S01]  /*08f0*/  IMAD.IADD R20, R2, 0x1, -R3 ;  /* 0x0000000102147824 */ /* 0x000fe200078e0a03 */
[----:B------:R-:W-:Y:S01]  /*0900*/  @!UP1 UMOV UR9, 0x400 ;  /* 0x0000040000099882 */ /* 0x000fe20000000000 */
[----:B------:R-:W-:Y:S01]  /*0910*/  VOTEU.ALL UP2, P1 ;  /* 0x00000000003f7886 */ /* 0x000fe20000840000 */
[----:B------:R-:W-:Y:S01]  /*0920*/  VOTEU.ALL UP3, P1 ;  /* 0x00000000003f7886 */ /* 0x000fe20000860000 */
[----:B------:R-:W-:Y:S01]  /*0930*/  VOTEU.ALL UP4, P1 ;  /* 0x00000000003f7886 */ /* 0x000fe20000880000 */
[----:B------:R-:W1:Y:S01]  /*0940*/  @!UP1 S2UR UR10, SR_CgaCtaId ;  /* 0x00000000000a99c3 */ /* 0x000e620000008800 */
[----:B------:R-:W-:Y:S01]  /*0950*/  VOTEU.ALL UP5, P1 ;  /* 0x00000000003f7886 */ /* 0x000fe200008a0000 */
[----:B0-----:R-:W-:-:S02]  /*0960*/  @!UP0 ULEA UR8, UR7, UR6, 0x18 ;  /* 0x0000000607088291 */ /* 0x001fc4000f8ec03f */
[----:B------:R-:W-:-:S04]  /*0970*/  @!UP1 UIADD3 UR6, -UR11, 0x100000, URZ ;  /* 0x001000000b069890 */ /* 0x000fc8000fffe13f */
[----:B------:R-:W-:Y:S02]  /*0980*/  @!UP1 USHF.L.U32 UR7, UR6, 0xb, URZ ;  /* 0x0000000b06079899 */ /* 0x000fe4000800063f */
[----:B------:R-:W-:Y:S01]  /*0990*/  @!UP1 USHF.L.U32 UR6, UR6, 0x1, URZ ;  /* 0x0000000106069899 */ /* 0x000fe2000800063f */
[----:B------:R-:W-:Y:S01]  /*09a0*/  VOTEU.ALL UP0, P0 ;  /* 0x00000000003f7886 */ /* 0x000fe20000000000 */
[----:B-1----:R-:W-:Y:S01]  /*09b0*/  @!UP1 ULEA UR9, UR10, UR9, 0x18 ;  /* 0x000000090a099291 */ /* 0x002fe2000f8ec03f */
[----:B------:R-:W-:Y:S02]  /*09c0*/  VOTEU.ALL UP1, P0 ;  /* 0x00000000003f7886 */ /* 0x000fe40000020000 */
[----:B------:R-:W-:Y:S01]  /*09d0*/  ULDC.64 UR10, c[0x0][0x598] ;  /* 0x00016600000a7ab9 */ /* 0x000fe20000000a00 */
[----:B------:R-:W-:Y:S01]  /*09e0*/  ISETP.NE.AND P0, PT, R20, 0x3, PT ;  /* 0x000000031400780c */ /* 0x000fe20003f05270 */
[----:B------:R-:W0:Y:S02]  /*09f0*/  FENCE.VIEW.ASYNC.S ;  /* 0x00000000000073c6 */ /* 0x000e240000000000 */
[----:B0-----:R0:W1:Y:S01]  /*0a00*/  @!UP0 SYNCS.EXCH.64 URZ, [UR8+0x280], UR4 ;  /* 0x00028004083f85b2 */ /* 0x0010620008000100 */
[----:B------:R-:W-:-:S02]  /*0a10*/  ISETP.NE.U32.AND P1, PT, RZ, UR10, PT ;  /* 0x0000000aff007c0c */ /* 0x000fc4000bf25070 */
[----:B------:R-:W-:Y:S02]  /*0a20*/  ISETP.EQ.OR P0, PT, R20, RZ, !P0 ;  /* 0x000000ff1400720c */ /* 0x000fe40004702670 */
[----:B------:R-:W-:Y:S02]  /*0a30*/  ISETP.NE.AND.EX P1, PT, RZ, UR11, PT, P1 ;  /* 0x0000000bff007c0c */ /* 0x000fe4000bf25310 */
[----:B------:R-:W-:-:S04]  /*0a40*/  ISETP.EQ.AND P0, PT, R5, RZ, P0 ;  /* 0x000000ff0500720c */ /* 0x000fc80000702270 */
[----:B------:R-:W-:-:S04]  /*0a50*/  SEL R7, RZ, 0x1, !P0 ;  /* 0x00000001ff077807 */ /* 0x000fc80004000000 */
[----:B------:R-:W-:Y:S01]  /*0a60*/  SEL R7, R7, 0x2, P2 ;  /* 0x0000000207077807 */ /* 0x000fe20001000000 */
[----:B------:R0:W1:Y:S01]  /*0a70*/  @!UP1 SYNCS.EXCH.64 URZ, [UR8+0x288], UR4 ;  /* 0x00028804083f95b2 */ /* 0x0000620008000100 */
[----:B------:R-:W-:Y:S01]  /*0a80*/  NOP ;  /* 0x0000000000007918 */ /* 0x000fe20000000000 */
[----:B------:R0:W1:Y:S01]  /*0a90*/  @!UP2 SYNCS.EXCH.64 URZ, [UR9+0x260], UR6 ;  /* 0x00026006093fa5b2 */ /* 0x0000620008000100 */
[----:B------:R0:W1:Y:S01]  /*0aa0*/  @!UP3 SYNCS.EXCH.64 URZ, [UR9+0x268], UR6 ;  /* 0x00026806093fb5b2 */ /* 0x0000620008000100 */
[----:B------:R0:W1:Y:S01]  /*0ab0*/  @!UP4 SYNCS.EXCH.64 URZ, [UR9+0x270], UR6 ;  /* 0x00027006093fc5b2 */ /* 0x0000620008000100 */
[----:B------:R0:W1:Y:S01]  /*0ac0*/  @!UP5 SYNCS.EXCH.64 URZ, [UR9+0x278], UR6 ;  /* 0x00027806093fd5b2 */ /* 0x0000620008000100 */
[----:B------:R-:W-:Y:S01]  /*0ad0*/  NOP ;  /* 0x0000000000007918 */ /* 0x000fe20000000000 */
[----:B-1----:R-:W-:Y:S06]  /*0ae0*/  BAR.SYNC.DEFER_BLOCKING 0x0 ;  /* 0x0000000000007b1d */ /* 0x002fec0000010000 */
[----:B0-----:R-:W-:Y:S05]  /*0af0*/  @!P1 BRA `(.L_x_4) ;  /* 0x00000000001c9947 */ /* 0x001fea0003800000 */
[----:B------:R-:W0:Y:S02]  /*0b00*/  LDC.64 R2, c[0x0][0x598] ;  /* 0x00016600ff027b82 */ /* 0x000e240000000a00 */
[----:B0-----:R-:W2:Y:S02]  /*0b10*/  LDG.E.64 R2, desc[UR18][R2.64] ;  /* 0x0000001202027981 */ /* 0x001ea4000c1e1b00 */
[----:B--2---:R-:W-:-:S04]  /*0b20*/  ISETP.NE.U32.AND P0, PT, R2, RZ, PT ;  /* 0x000000ff0200720c */ /* 0x004fc80003f05070 */
[----:B------:R-:W-:-:S13]  /*0b30*/  ISETP.NE.AND.EX P0, PT, R3, RZ, PT, P0 ;  /* 0x000000ff0300720c */ /* 0x000fda0003f05300 */
[----:B------:R-:W-:Y:S05]  /*0b40*/  @!P0 BRA `(.L_x_4) ;  /* 0x0000000000088947 */ /* 0x000fea0003800000 */
[----:B------:R2:W5:Y:S01]  /*0b50*/  LD.E R10, desc[UR18][R2.64] ;  /* 0x00000012020a7980 */ /* 0x000562000c101900 */
[----:B------:R-:W-:Y:S05]  /*0b60*/  BRA `(.L_x_5) ;  /* 0x0000000000207947 */ /* 0x000fea0003800000 */
.L_x_4:
[----:B------:R-:W-:Y:S02]  /*0b70*/  ULDC.64 UR4, c[0x0][0x588] ;  /* 0x0001620000047ab9 */ /* 0x000fe40000000a00 */
[----:B------:R-:W-:-:S04]  /*0b80*/  ISETP.NE.U32.AND P0, PT, RZ, UR4, PT ;  /* 0x00000004ff007c0c */ /* 0x000fc8000bf05070 */
[----:B------:R-:W-:-:S13]  /*0b90*/  ISETP.NE.AND.EX P0, PT, RZ, UR5, PT, P0 ;  /* 0x00000005ff007c0c */ /* 0x000fda000bf05300 */
[----:B------:R-:W-:Y:S05]  /*0ba0*/  @!P0 BRA `(.L_x_6) ;  /* 0x00000000000c8947 */ /* 0x000fea0003800000 */
[----:B------:R-:W0:Y:S02]  /*0bb0*/  LDC.64 R2, c[0x0][0x588] ;  /* 0x00016200ff027b82 */ /* 0x000e240000000a00 */
[----:B0-----:R0:W5:Y:S01]  /*0bc0*/  LDG.E R10, desc[UR18][R2.64] ;  /* 0x00000012020a7981 */ /* 0x001162000c1e1900 */
[----:B------:R-:W-:Y:S05]  /*0bd0*/  BRA `(.L_x_5) ;  /* 0x0000000000047947 */ /* 0x000fea0003800000 */
.L_x_6:
[----:B------:R-:W1:Y:S02]  /*0be0*/  LDC R10, c[0x0][0x580] ;  /* 0x00016000ff0a7b82 */ /* 0x000e640000000800 */
.L_x_5:
[----:B------:R-:W-:Y:S02]  /*0bf0*/  ULDC.64 UR4, c[0x0][0x5a0] ;  /* 0x0001680000047ab9 */ /* 0x000fe40000000a00 */
[----:B------:R-:W-:-:S04]  /*0c00*/  ISETP.NE.U32.AND P0, PT, RZ, UR4, PT ;  /* 0x00000004ff007c0c */ /* 0x000fc8000bf05070 */
[----:B------:R-:W-:-:S13]  /*0c10*/  ISETP.NE.AND.EX P0, PT, RZ, UR5, PT, P0 ;  /* 0x00000005ff007c0c */ /* 0x000fda000bf05300 */
[----:B------:R-:W-:Y:S05]  /*0c20*/  @!P0 BRA `(.L_x_7) ;  /* 0x00000000001c8947 */ /* 0x000fea0003800000 */
[----:B0-2---:R-:W0:Y:S02]  /*0c30*/  LDC.64 R2, c[0x0][0x5a0] ;  /* 0x00016800ff027b82 */ /* 0x005e240000000a00 */
[----:B0-----:R-:W2:Y:S02]  /*0c40*/  LDG.E.64 R2, desc[UR18][R2.64] ;  /* 0x0000001202027981 */ /* 0x001ea4000c1e1b00 */
[----:B--2---:R-:W-:-:S04]  /*0c50*/  ISETP.NE.U32.AND P0, PT, R2, RZ, PT ;  /* 0x000000ff0200720c */ /* 0x004fc80003f05070 */
[----:B------:R-:W-:-:S13]  /*0c60*/  ISETP.NE.AND.EX P0, PT, R3, RZ, PT, P0 ;  /* 0x000000ff0300720c */ /* 0x000fda0003f05300 */
[----:B------:R-:W-:Y:S05]  /*0c70*/  @!P0 BRA `(.L_x_7) ;  /* 0x0000000000088947 */ /* 0x000fea0003800000 */
[----:B------:R0:W5:Y:S01]  /*0c80*/  LD.E R12, desc[UR18][R2.64] ;  /* 0x00000012020c7980 */ /* 0x000162000c101900 */
[----:B------:R-:W-:Y:S05]  /*0c90*/  BRA `(.L_x_8) ;  /* 0x0000000000207947 */ /* 0x000fea0003800000 */
.L_x_7:
[----:B------:R-:W-:Y:S02]  /*0ca0*/  ULDC.64 UR4, c[0x0][0x590] ;  /* 0x0001640000047ab9 */ /* 0x000fe40000000a00 */
[----:B------:R-:W-:-:S04]  /*0cb0*/  ISETP.NE.U32.AND P0, PT, RZ, UR4, PT ;  /* 0x00000004ff007c0c */ /* 0x000fc8000bf05070 */
[----:B------:R-:W-:-:S13]  /*0cc0*/  ISETP.NE.AND.EX P0, PT, RZ, UR5, PT, P0 ;  /* 0x00000005ff007c0c */ /* 0x000fda000bf05300 */
[----:B------:R-:W-:Y:S05]  /*0cd0*/  @!P0 BRA `(.L_x_9) ;  /* 0x00000000000c8947 */ /* 0x000fea0003800000 */
[----:B0-2---:R-:W0:Y:S02]  /*0ce0*/  LDC.64 R2, c[0x0][0x590] ;  /* 0x00016400ff027b82 */ /* 0x005e240000000a00 */
[----:B0-----:R4:W5:Y:S01]  /*0cf0*/  LDG.E R12, desc[UR18][R2.64] ;  /* 0x00000012020c7981 */ /* 0x001962000c1e1900 */
[----:B------:R-:W-:Y:S05]  /*0d00*/  BRA `(.L_x_8) ;  /* 0x0000000000047947 */ /* 0x000fea0003800000 */
.L_x_9:
[----:B------:R-:W3:Y:S02]  /*0d10*/  LDC R12, c[0x0][0x584] ;  /* 0x00016100ff0c7b82 */ /* 0x000ee40000000800 */
.L_x_8:
[----:B------:R-:W1:Y:S01]  /*0d20*/  LDC R0, c[0x0][0x65c] ;  /* 0x00019700ff007b82 */ /* 0x000e620000000800 */
[----:B------:R-:W0:Y:S01]  /*0d30*/  S2R R21, SR_CTAID.Y ;  /* 0x0000000000157919 */ /* 0x000e220000002600 */
[----:B------:R-:W-:Y:S01]  /*0d40*/  ULDC UR8, c[0x0][0x28c] ;  /* 0x0000a30000087ab9 */ /* 0x000fe20000000800 */
[----:B------:R-:W-:Y:S01]  /*0d50*/  ISETP.NE.AND P0, PT, R5, 0x2, PT ;  /* 0x000000020500780c */ /* 0x000fe20003f05270 */
[----:B------:R-:W-:Y:S01]  /*0d60*/  UIADD3 UR8, UR8, 0x1f, URZ ;  /* 0x0000001f08087890 */ /* 0x000fe2000fffe03f */
[----:B------:R-:W3:Y:S01]  /*0d70*/  S2R R14, SR_CTAID.X ;  /* 0x00000000000e7919 */ /* 0x000ee20000002500 */
[----:B------:R-:W-:Y:S01]  /*0d80*/  UMOV UR5, URZ ;  /* 0x0000003f00057c82 */ /* 0x000fe20008000000 */
[----:B------:R-:W-:Y:S01]  /*0d90*/  UMOV UR4, URZ ;  /* 0x0000003f00047c82 */ /* 0x000fe20008000000 */
[----:B------:R-:W-:-:S04]  /*0da0*/  USHF.R.S32.HI UR9, URZ, 0x1f, UR8 ;  /* 0x0000001f3f097899 */ /* 0x000fc80008011408 */
[----:B------:R-:W-:-:S04]  /*0db0*/  ULEA.HI UR9, UR9, UR8, URZ, 0x5 ;  /* 0x0000000809097291 */ /* 0x000fc8000f8f283f */
[----:B------:R-:W-:Y:S01]  /*0dc0*/  USHF.R.S32.HI UR13, URZ, 0x5, UR9 ;  /* 0x000000053f0d7899 */ /* 0x000fe20008011409 */
[----:B-1----:R-:W-:-:S13]  /*0dd0*/  ISETP.NE.AND P2, PT, R0, 0x1, PT ;  /* 0x000000010000780c */ /* 0x002fda0003f45270 */
[----:B------:R-:W3:Y:S01]  /*0de0*/  @P2 LDC R15, c[0x0][0x10] ;  /* 0x00000400ff0f2b82 */ /* 0x000ee20000000800 */
[----:B0-2-4-:R-:W-:Y:S02]  /*0df0*/  @P2 IMAD.MOV.U32 R2, RZ, RZ, R21 ;  /* 0x000000ffff022224 */ /* 0x015fe400078e0015 */
[----:B------:R-:W-:Y:S02]  /*0e00*/  @P2 IMAD.MOV.U32 R3, RZ, RZ, RZ ;  /* 0x000000ffff032224 */ /* 0x000fe400078e00ff */
[----:B------:R-:W-:-:S03]  /*0e10*/  @P2 IMAD.MOV.U32 R5, RZ, RZ, RZ ;  /* 0x000000ffff052224 */ /* 0x000fc600078e00ff */
[----:B------:R-:W0:Y:S01]  /*0e20*/  @!P2 LDC R9, c[0x0][0xc] ;  /* 0x00000300ff09ab82 */ /* 0x000e220000000800 */
[----:B------:R-:W-:Y:S01]  /*0e30*/  ULDC UR6, c[0x0][0xc] ;  /* 0x0000030000067ab9 */ /* 0x000fe20000000800 */
[----:B------:R-:W-:Y:S02]  /*0e40*/  ULDC UR7, c[0x0][0x10] ;  /* 0x0000040000077ab9 */ /* 0x000fe40000000800 */
[----:B------:R-:W-:-:S04]  /*0e50*/  UIMAD.WIDE.U32 UR6, UR6, UR7, URZ ;  /* 0x00000007060672a5 */ /* 0x000fc8000f8e003f */
[----:B------:R-:W1:Y:S01]  /*0e60*/  LDC R8, c[0x0][0x14] ;  /* 0x00000500ff087b82 */ /* 0x000e620000000800 */
[----:B---3--:R-:W-:-:S04]  /*0e70*/  @P2 IMAD.WIDE.U32 R2, R14, R15, R2 ;  /* 0x0000000f0e022225 */ /* 0x008fc800078e0002 */
[----:B------:R-:W-:Y:S02]  /*0e80*/  IMAD.MOV.U32 R15, RZ, RZ, RZ ;  /* 0x000000ffff0f7224 */ /* 0x000fe400078e00ff */
[----:B------:R-:W-:Y:S02]  /*0e90*/  @P2 IMAD.IADD R3, R3, 0x1, R5 ;  /* 0x0000000103032824 */ /* 0x000fe400078e0205 */
[----:B0-----:R-:W-:-:S04]  /*0ea0*/  @!P2 IMAD.WIDE.U32 R4, R9, R21, R14 ;  /* 0x000000150904a225 */ /* 0x001fc800078e000e */
[----:B------:R-:W-:Y:S02]  /*0eb0*/  @!P2 IMAD.MOV.U32 R2, RZ, RZ, R4 ;  /* 0x000000ffff02a224 */ /* 0x000fe400078e0004 */
[----:B------:R-:W-:Y:S02]  /*0ec0*/  @!P2 IMAD.MOV.U32 R3, RZ, RZ, R5 ;  /* 0x000000ffff03a224 */ /* 0x000fe400078e0005 */
[C---:B-1----:R-:W-:Y:S02]  /*0ed0*/  IMAD R17, R8.reuse, UR7, RZ ;  /* 0x0000000708117c24 */ /* 0x042fe4000f8e02ff */
[----:B------:R-:W-:Y:S01]  /*0ee0*/  IMAD.WIDE.U32 R8, R8, UR6, RZ ;  /* 0x0000000608087c25 */ /* 0x000fe2000f8e00ff */
[----:B------:R-:W-:-:S03]  /*0ef0*/  ULDC.64 UR6, c[0x0][0x650] ;  /* 0x0001940000067ab9 */ /* 0x000fc60000000a00 */
[----:B------:R-:W-:Y:S01]  /*0f00*/  IMAD.IADD R0, R9, 0x1, R17 ;  /* 0x0000000109007824 */ /* 0x000fe200078e0211 */
[----:B------:R-:W-:Y:S06]  /*0f10*/  @P0 BRA `(.L_x_10) ;  /* 0x0000000000280947 */ /* 0x000fec0003800000 */
[----:B------:R-:W-:Y:S01]  /*0f20*/  UIMAD.WIDE.U32 UR4, UR13, -0x45306eb3, URZ ;  /* 0xbacf914d0d0478a5 */ /* 0x000fe2000f8e003f */
[----:B------:R-:W-:Y:S01]  /*0f30*/  IADD3 R2, P0, R2, R8, RZ ;  /* 0x0000000802027210 */ /* 0x000fe20007f1e0ff */
[----:B------:R-:W-:Y:S02]  /*0f40*/  UISETP.GE.U32.AND UP0, UPT, UR13, 0x25, UPT ;  /* 0x000000250d00788c */ /* 0x000fe4000bf06070 */
[----:B------:R-:W-:Y:S02]  /*0f50*/  UIADD3 UR4, -UR5, UR13, URZ ;  /* 0x0000000d05047290 */ /* 0x000fe4000fffe13f */
[----:B------:R-:W-:Y:S02]  /*0f60*/  IMAD.X R3, R0, 0x1, R3, P0 ;  /* 0x0000000100037824 */ /* 0x000fe400000e0603 */
[----:B------:R-:W-:-:S04]  /*0f70*/  ULEA.HI UR4, UR4, UR5, URZ, 0x1f ;  /* 0x0000000504047291 */ /* 0x000fc8000f8ff83f */
[----:B------:R-:W-:-:S03]  /*0f80*/  USHF.R.U32.HI UR5, URZ, 0x5, UR4 ;  /* 0x000000053f057899 */ /* 0x000fc60008011604 */
[----:B------:R-:W-:Y:S01]  /*0f90*/  UMOV UR4, URZ ;  /* 0x0000003f00047c82 */ /* 0x000fe20008000000 */
[----:B------:R-:W-:Y:S02]  /*0fa0*/  @UP0 ULOP3.LUT UR4, UR5, 0x1, URZ, 0xc0, !UPT ;  /* 0x0000000105040892 */ /* 0x000fe4000f8ec03f */
[----:B------:R-:W-:-:S12]  /*0fb0*/  UIMAD UR5, UR5, -0x25, UR13 ;  /* 0xffffffdb050578a4 */ /* 0x000fd8000f8e020d */
.L_x_10:
[----:B------:R-:W-:Y:S01]  /*0fc0*/  ISETP.GE.U32.AND P0, PT, R2, UR6, PT ;  /* 0x0000000602007c0c */ /* 0x000fe2000bf06070 */
[----:B------:R-:W-:Y:S01]  /*0fd0*/  IMAD.MOV.U32 R6, RZ, RZ, -0x1 ;  /* 0xffffffffff067424 */ /* 0x000fe200078e00ff */
[----:B------:R-:W-:Y:S01]  /*0fe0*/  PRMT R16, RZ, 0x7610, R16 ;  /* 0x00007610ff107816 */ /* 0x000fe20000000010 */
[----:B------:R-:W-:Y:S01]  /*0ff0*/  IMAD.MOV.U32 R5, RZ, RZ, -0x1 ;  /* 0xffffffffff057424 */ /* 0x000fe200078e00ff */
[----:B------:R-:W-:Y:S01]  /*1000*/  ISETP.GE.U32.AND.EX P0, PT, R3, UR7, PT, P0 ;  /* 0x0000000703007c0c */ /* 0x000fe2000bf06100 */
[----:B------:R-:W-:-:S12]  /*1010*/  IMAD.MOV.U32 R4, RZ, RZ, -0x1 ;  /* 0xffffffffff047424 */ /* 0x000fd800078e00ff */
[----:B------:R-:W-:Y:S05]  /*1020*/  @P0 BRA `(.L_x_11) ;  /* 0x00000004005c0947 */ /* 0x000fea0003800000 */
[----:B------:R-:W0:Y:S01]  /*1030*/  LDC.64 R24, c[0x0][0x628] ;  /* 0x00018a00ff187b82 */ /* 0x000e220000000a00 */
[----:B------:R-:W-:Y:S02]  /*1040*/  IMAD.MOV.U32 R4, RZ, RZ, R2 ;  /* 0x000000ffff047224 */ /* 0x000fe400078e0002 */
[----:B------:R-:W-:-:S05]  /*1050*/  IMAD.MOV.U32 R5, RZ, RZ, R3 ;  /* 0x000000ffff057224 */ /* 0x000fca00078e0003 */
[----:B------:R-:W1:Y:S08]  /*1060*/  LDC R6, c[0x0][0x630] ;  /* 0x00018c00ff067b82 */ /* 0x000e700000000800 */
[----:B------:R-:W2:Y:S01]  /*1070*/  LDC.64 R26, c[0x0][0x620] ;  /* 0x00018800ff1a7b82 */ /* 0x000ea20000000a00 */
[----:B0-----:R-:W-:-:S04]  /*1080*/  ISETP.NE.U32.AND P0, PT, R24, RZ, PT ;  /* 0x000000ff1800720c */ /* 0x001fc80003f05070 */
[----:B------:R-:W-:-:S13]  /*1090*/  ISETP.NE.AND.EX P0, PT, R25, RZ, PT, P0 ;  /* 0x000000ff1900720c */ /* 0x000fda0003f05300 */
[----:B-12---:R-:W-:Y:S05]  /*10a0*/  @!P0 BRA `(.L_x_12) ;  /* 0x0000000000288947 */ /* 0x006fea0003800000 */
[----:B------:R-:W0:Y:S02]  /*10b0*/  LDC R19, c[0x0][0x634] ;  /* 0x00018d00ff137b82 */ /* 0x000e240000000800 */
[----:B0-----:R-:W-:-:S05]  /*10c0*/  IADD3 R19, P0, R2, R19, RZ ;  /* 0x0000001302137210 */ /* 0x001fca0007f1e0ff */
[----:B------:R-:W-:-:S04]  /*10d0*/  IMAD.X R23, RZ, RZ, R3, P0 ;  /* 0x000000ffff177224 */ /* 0x000fc800000e0603 */
[----:B------:R-:W-:-:S04]  /*10e0*/  IMAD.WIDE.U32 R4, R23, R24, RZ ;  /* 0x0000001817047225 */ /* 0x000fc800078e00ff */
[----:B------:R-:W-:-:S04]  /*10f0*/  IMAD.WIDE.U32 R16, P0, R19, R25, R4 ;  /* 0x0000001913107225 */ /* 0x000fc80007800004 */
[----:B------:R-:W-:-:S04]  /*1100*/  IMAD.WIDE.U32 R4, R19, R24, RZ ;  /* 0x0000001813047225 */ /* 0x000fc800078e00ff */
[----:B------:R-:W-:Y:S01]  /*1110*/  IMAD.X R19, RZ, RZ, RZ, P0 ;  /* 0x000000ffff137224 */ /* 0x000fe200000e06ff */
[----:B------:R-:W-:Y:S01]  /*1120*/  IADD3 RZ, P0, R5, R16, RZ ;  /* 0x0000001005ff7210 */ /* 0x000fe20007f1e0ff */
[----:B------:R-:W-:-:S04]  /*1130*/  IMAD.MOV.U32 R18, RZ, RZ, R17 ;  /* 0x000000ffff127224 */ /* 0x000fc800078e0011 */
[----:B------:R-:W-:-:S08]  /*1140*/  IMAD.WIDE.U32.X R4, R23, R25, R18, P0 ;  /* 0x0000001917047225 */ /* 0x000fd000000e0412 */
.L_x_12:
[--C-:B------:R-:W-:Y:S01]  /*1150*/  SHF.R.U64 R32, R4, R6, R5.reuse ;  /* 0x0000000604207219 */ /* 0x100fe20000001205 */
[----:B------:R-:W0:Y:S01]  /*1160*/  LDC.64 R28, c[0x0][0x640] ;  /* 0x00019000ff1c7b82 */ /* 0x000e220000000a00 */
[----:B------:R-:W-:Y:S01]  /*1170*/  I2FP.F32.U32 R4, R14 ;  /* 0x0000000e00047245 */ /* 0x000fe20000201000 */
[----:B------:R-:W-:Y:S01]  /*1180*/  ULDC UR6, c[0x0][0x150] ;  /* 0x0000540000067ab9 */ /* 0x000fe20000000800 */
[----:B------:R-:W-:Y:S02]  /*1190*/  SHF.R.U32.HI R5, RZ, R6, R5 ;  /* 0x00000006ff057219 */ /* 0x000fe40000011605 */
[----:B------:R-:W-:Y:S01]  /*11a0*/  IADD3 R17, P0, RZ, -R32, RZ ;  /* 0x80000020ff117210 */ /* 0x000fe20007f1e0ff */
[----:B------:R-:W-:Y:S01]  /*11b0*/  FMUL R6, R4, UR6 ;  /* 0x0000000604067c20 */ /* 0x000fe20008400000 */
[----:B------:R-:W-:Y:S01]  /*11c0*/  ULDC UR6, c[0x0][0x154] ;  /* 0x0000550000067ab9 */ /* 0x000fe20000000800 */
[----:B------:R-:W1:Y:S02]  /*11d0*/  LDC R18, c[0x0][0x618] ;  /* 0x00018600ff127b82 */ /* 0x000e640000000800 */
[----:B------:R-:W-:-:S02]  /*11e0*/  IMAD.X R19, RZ, RZ, ~R5, P0 ;  /* 0x000000ffff137224 */ /* 0x000fc400000e0e05 */
[----:B------:R-:W2:Y:S01]  /*11f0*/  F2I.U32.TRUNC.NTZ R6, R6 ;  /* 0x0000000600067305 */ /* 0x000ea2000020f000 */
[----:B------:R-:W-:-:S03]  /*1200*/  IMAD.WIDE.U32 R4, R17, R26, R2 ;  /* 0x0000001a11047225 */ /* 0x000fc600078e0002 */
[----:B------:R-:W3:Y:S01]  /*1210*/  LDC R15, c[0x0][0x144] ;  /* 0x00005100ff0f7b82 */ /* 0x000ee20000000800 */
[----:B------:R-:W-:-:S04]  /*1220*/  IMAD R16, R19, R26, RZ ;  /* 0x0000001a13107224 */ /* 0x000fc800078e02ff */
[----:B------:R-:W-:-:S03]  /*1230*/  IMAD R17, R17, R27, R16 ;  /* 0x0000001b11117224 */ /* 0x000fc600078e0210 */
[----:B------:R-:W4:Y:S01]  /*1240*/  LDC R22, c[0x0][0x608] ;  /* 0x00018200ff167b82 */ /* 0x000f220000000800 */
[----:B------:R-:W-:Y:S01]  /*1250*/  IMAD.IADD R17, R5, 0x1, R17 ;  /* 0x0000000105117824 */ /* 0x000fe200078e0211 */
[----:B0-----:R-:W-:Y:S01]  /*1260*/  ISETP.NE.U32.AND P0, PT, R28, RZ, PT ;  /* 0x000000ff1c00720c */ /* 0x001fe20003f05070 */
[----:B--2---:R-:W-:-:S03]  /*1270*/  IMAD.MOV R5, RZ, RZ, -R6 ;  /* 0x000000ffff057224 */ /* 0x004fc600078e0a06 */
[----:B------:R-:W-:Y:S02]  /*1280*/  ISETP.NE.AND.EX P0, PT, R29, RZ, PT, P0 ;  /* 0x000000ff1d00720c */ /* 0x000fe40003f05300 */
[----:B------:R-:W0:Y:S01]  /*1290*/  LDC R19, c[0x0][0x658] ;  /* 0x00019600ff137b82 */ /* 0x000e220000000800 */
[-CC-:B-1----:R-:W-:Y:S02]  /*12a0*/  SHF.R.U64 R26, R4, R18.reuse, R17.reuse ;  /* 0x00000012041a7219 */ /* 0x182fe40000001211 */
[----:B------:R-:W-:Y:S02]  /*12b0*/  I2FP.F32.U32 R4, R21 ;  /* 0x0000001500047245 */ /* 0x000fe40000201000 */
[----:B------:R-:W-:Y:S01]  /*12c0*/  SHF.R.U32.HI R17, RZ, R18, R17 ;  /* 0x00000012ff117219 */ /* 0x000fe20000011611 */
[----:B------:R-:W-:Y:S02]  /*12d0*/  IMAD.MOV.U32 R18, RZ, RZ, 0x1 ;  /* 0x00000001ff127424 */ /* 0x000fe400078e00ff */
[----:B------:R-:W1:Y:S01]  /*12e0*/  LDC R24, c[0x0][0x148] ;  /* 0x00005200ff187b82 */ /* 0x000e620000000800 */
[----:B---3--:R-:W-:-:S02]  /*12f0*/  IMAD R6, R15, R5, R14 ;  /* 0x000000050f067224 */ /* 0x008fc400078e020e */
[----:B------:R-:W-:Y:S01]  /*1300*/  FMUL R5, R4, UR6 ;  /* 0x0000000604057c20 */ /* 0x000fe20008400000 */
[----:B------:R-:W-:-:S04]  /*1310*/  IMAD.MOV.U32 R4, RZ, RZ, -0x1 ;  /* 0xffffffffff047424 */ /* 0x000fc800078e00ff */
[----:B------:R-:W2:Y:S01]  /*1320*/  LDC R25, c[0x0][0x600] ;  /* 0x00018000ff197b82 */ /* 0x000ea20000000800 */
[-CC-:B----4-:R-:W-:Y:S02]  /*1330*/  SHF.R.U64 R34, R26, R22.reuse, R17.reuse ;  /* 0x000000161a227219 */ /* 0x190fe40000001211 */
[----:B------:R-:W-:Y:S02]  /*1340*/  SHF.R.U32.HI R14, RZ, R22, R17 ;  /* 0x00000016ff0e7219 */ /* 0x000fe40000011611 */
[----:B------:R3:W4:Y:S03]  /*1350*/  F2I.U32.TRUNC.NTZ R22, R5 ;  /* 0x0000000500167305 */ /* 0x000726000020f000 */
[----:B------:R-:W1:Y:S01]  /*1360*/  LDC R27, c[0x0][0x648] ;  /* 0x00019200ff1b7b82 */ /* 0x000e620000000800 */
[-C--:B0-----:R-:W-:Y:S02]  /*1370*/  SHF.R.U64 R36, R34, R19.reuse, R14 ;  /* 0x0000001322247219 */ /* 0x081fe4000000120e */
[----:B------:R-:W-:-:S02]  /*1380*/  SHF.L.U32 R4, R4, R19, RZ ;  /* 0x0000001304047219 */ /* 0x000fc400000006ff */
[-C--:B------:R-:W-:Y:S02]  /*1390*/  SHF.R.U32.HI R14, RZ, R19.reuse, R14 ;  /* 0x00000013ff0e7219 */ /* 0x080fe4000001160e */
[----:B------:R-:W-:Y:S01]  /*13a0*/  SHF.L.U32 R18, R18, R19, RZ ;  /* 0x0000001312127219 */ /* 0x000fe200000006ff */
[----:B------:R-:W0:Y:S01]  /*13b0*/  LDC R31, c[0x0][0x638] ;  /* 0x00018e00ff1f7b82 */ /* 0x000e220000000800 */
[----:B------:R-:W-:Y:S01]  /*13c0*/  LOP3.LUT R19, RZ, R4, RZ, 0x33, !PT ;  /* 0x00000004ff137212 */ /* 0x000fe200078e33ff */
[----:B------:R-:W-:Y:S02]  /*13d0*/  IMAD.MOV.U32 R4, RZ, RZ, R36 ;  /* 0x000000ffff047224 */ /* 0x000fe400078e0024 */
[----:B---3--:R-:W-:-:S04]  /*13e0*/  IMAD.MOV.U32 R5, RZ, RZ, R14 ;  /* 0x000000ffff057224 */ /* 0x008fc800078e000e */
[----:B------:R-:W3:Y:S01]  /*13f0*/  LDC R30, c[0x0][0x610] ;  /* 0x00018400ff1e7b82 */ /* 0x000ee20000000800 */
[----:B----4-:R-:W-:Y:S05]  /*1400*/  @!P0 BRA `(.L_x_13) ;  /* 0x0000000000288947 */ /* 0x010fea0003800000 */
[----:B------:R-:W4:Y:S02]  /*1410*/  LDC R17, c[0x0][0x64c] ;  /* 0x00019300ff117b82 */ /* 0x000f240000000800 */
[----:B----4-:R-:W-:-:S05]  /*1420*/  IADD3 R17, P0, R36, R17, RZ ;  /* 0x0000001124117210 */ /* 0x010fca0007f1e0ff */
        /* <DEDUP_REMOVED lines=8> */
.L_x_13:
[----:B-1----:R-:W-:Y:S01]  /*14b0*/  SHF.R.U64 R4, R4, R27, R5 ;  /* 0x0000001b04047219 */ /* 0x002fe20000001205 */
[----:B--2---:R-:W-:Y:S01]  /*14c0*/  VIADD R5, R25, 0xffffffff ;  /* 0xffffffff19057836 */ /* 0x004fe20000000000 */
[----:B------:R-:W-:Y:S01]  /*14d0*/  LOP3.LUT R19, R34, R19, RZ, 0xc0, !PT ;  /* 0x0000001322137212 */ /* 0x000fe200078ec0ff */
[----:B------:R-:W-:Y:S02]  /*14e0*/  IMAD.MOV R22, RZ, RZ, -R22 ;  /* 0x000000ffff167224 */ /* 0x000fe400078e0a16 */
[----:B------:R-:W-:Y:S01]  /*14f0*/  IMAD.MOV R14, RZ, RZ, -R4 ;  /* 0x000000ffff0e7224 */ /* 0x000fe200078e0a04 */
[----:B------:R-:W-:Y:S01]  /*1500*/  LOP3.LUT R5, R26, R5, RZ, 0xc0, !PT ;  /* 0x000000051a057212 */ /* 0x000fe200078ec0ff */
[----:B------:R-:W-:Y:S02]  /*1510*/  IMAD R19, R18, R4, R19 ;  /* 0x0000000412137224 */ /* 0x000fe400078e0213 */
[----:B------:R-:W-:Y:S02]  /*1520*/  @P2 IMAD R6, R24, R22, R21 ;  /* 0x0000001618062224 */ /* 0x000fe400078e0215 */
[----:B0-----:R-:W-:-:S02]  /*1530*/  IMAD R4, R14, R31, R36 ;  /* 0x0000001f0e047224 */ /* 0x001fc400078e0224 */
[----:B---3--:R-:W-:Y:S02]  /*1540*/  IMAD R6, R19, R30, R6 ;  /* 0x0000001e13067224 */ /* 0x008fe400078e0206 */
[----:B------:R-:W-:Y:S02]  /*1550*/  IMAD R15, R4, R25, R5 ;  /* 0x00000019040f7224 */ /* 0x000fe400078e0205 */
[----:B------:R-:W-:Y:S02]  /*1560*/  IMAD.MOV.U32 R16, RZ, RZ, 0x1 ;  /* 0x00000001ff107424 */ /* 0x000fe400078e00ff */
[----:B------:R-:W-:Y:S01]  /*1570*/  IMAD.MOV.U32 R4, RZ, RZ, R32 ;  /* 0x000000ffff047224 */ /* 0x000fe200078e0020 */
[----:B------:R-:W-:Y:S02]  /*1580*/  SEL R5, R15, R6, !P2 ;  /* 0x000000060f057207 */ /* 0x000fe40005000000 */
[----:B------:R-:W-:-:S07]  /*1590*/  SEL R6, R6, R15, !P2 ;  /* 0x0000000f06067207 */ /* 0x000fce0005000000 */
.L_x_11:
[----:B------:R-:W-:Y:S05]  /*15a0*/  @!P3 BRA `(.L_x_14) ;  /* 0x0000006c0040b947 */ /* 0x000fea0003800000 */
[----:B------:R-:W-:-:S13]  /*15b0*/  ISETP.GT.U32.AND P0, PT, R33, 0x1, PT ;  /* 0x000000012100780c */ /* 0x000fda0003f04070 */
[----:B------:R-:W-:Y:S05]  /*15c0*/  @P0 EXIT ;  /* 0x000000000000094d */ /* 0x000fea0003800000 */
.L_x_15:
[----:B------:R-:W-:-:S08]  /*15d0*/  NOP ;  /* 0x0000000000007918 */ /* 0x000fd00000000000 */
[----:B------:R-:W0:Y:S02]  /*15e0*/  USETMAXREG.TRY_ALLOC.CTAPOOL UP0, 0xe8 ;  /* 0x000000e8000079c8 */ /* 0x000e240008000600 */
[----:B0-----:R-:W-:-:S13]  /*15f0*/  PLOP3.LUT P0, PT, PT, PT, UP0, 0x80, 0x0 ;  /* 0x000000000000781c */ /* 0x001fda0003f0f008 */
[----:B------:R-:W-:Y:S05]  /*1600*/  @!P0 BRA `(.L_x_15) ;  /* 0xfffffffc00f08947 */ /* 0x000fea000383ffff */
[----:B------:R-:W-:-:S13]  /*1610*/  LOP3.LUT P0, RZ, R16, 0xff, RZ, 0xc0, !PT ;  /* 0x000000ff10ff7812 */ /* 0x000fda000780c0ff */
[----:B------:R-:W-:Y:S05]  /*1620*/  @!P0 EXIT ;  /* 0x000000000000894d */ /* 0x000fea0003800000 */
[----:B------:R-:W0:Y:S01]  /*1630*/  S2UR UR6, SR_CgaCtaId ;  /* 0x00000000000679c3 */ /* 0x000e220000008800 */
[----:B------:R-:W-:Y:S01]  /*1640*/  SHF.R.S32.HI R14, RZ, 0x1f, R11 ;  /* 0x0000001fff0e7819 */ /* 0x000fe2000001140b */
[----:B------:R-:W-:Y:S01]  /*1650*/  UIADD3 UR7, UR15, -0x1, URZ ;  /* 0xffffffff0f077890 */ /* 0x000fe2000fffe03f */
[----:B------:R-:W-:Y:S01]  /*1660*/  LOP3.LUT R146, R7, 0x1, RZ, 0xfc, !PT ;  /* 0x0000000107927812 */ /* 0x000fe200078efcff */
[----:B------:R-:W-:Y:S01]  /*1670*/  UMOV UR12, 0x400 ;  /* 0x00000400000c7882 */ /* 0x000fe20000000000 */
[CC--:B------:R-:W-:Y:S01]  /*1680*/  LEA.HI R13, R14.reuse, R11.reuse, RZ, 0x2 ;  /* 0x0000000b0e0d7211 */ /* 0x0c0fe200078f10ff */
[----:B------:R-:W-:Y:S01]  /*1690*/  UISETP.LT.AND UP0, UPT, UR13, 0x1, UPT ;  /* 0x000000010d00788c */ /* 0x000fe2000bf01270 */
[----:B------:R-:W-:Y:S01]  /*16a0*/  LEA.HI R17, R14, R11, RZ, 0x5 ;  /* 0x0000000b0e117211 */ /* 0x000fe200078f28ff */
[----:B------:R-:W-:Y:S01]  /*16b0*/  USHF.L.U32 UR21, UR13, 0x1, URZ ;  /* 0x000000010d157899 */ /* 0x000fe2000800063f */
[--C-:B------:R-:W-:Y:S01]  /*16c0*/  SHF.R.S32.HI R15, RZ, 0x2, R13.reuse ;  /* 0x00000002ff0f7819 */ /* 0x100fe2000001140d */
[----:B------:R-:W-:Y:S01]  /*16d0*/  USEL UR14, UR13, 0x1, UP0 ;  /* 0x000000010d0e7887 */ /* 0x000fe20008000000 */
[----:B------:R-:W-:Y:S01]  /*16e0*/  SHF.R.S32.HI R16, RZ, 0x1f, R13 ;  /* 0x0000001fff107819 */ /* 0x000fe2000001140d */
[----:B------:R-:W-:Y:S01]  /*16f0*/  UISETP.NE.AND UP0, UPT, UR7, URZ, UPT ;  /* 0x0000003f0700728c */ /* 0x000fe2000bf05270 */
[----:B------:R-:W-:Y:S01]  /*1700*/  SHF.R.S32.HI R17, RZ, 0x5, R17 ;  /* 0x00000005ff117819 */ /* 0x000fe20000011411 */
[----:B------:R-:W-:Y:S01]  /*1710*/  UIADD3 UR14, -UR14, UR13, URZ ;  /* 0x0000000d0e0e7290 */ /* 0x000fe2000fffe13f */
[----:B------:R-:W-:-:S04]  /*1720*/  LEA.HI R16, R16, R15, RZ, 0x3 ;  /* 0x0000000f10107211 */ /* 0x000fc800078f18ff */
[----:B------:R-:W-:Y:S01]  /*1730*/  LOP3.LUT R16, R16, 0xfffffff8, RZ, 0xc0, !PT ;  /* 0xfffffff810107812 */ /* 0x000fe200078ec0ff */
[----:B0-----:R-:W-:-:S04]  /*1740*/  ULEA UR12, UR6, UR12, 0x18 ;  /* 0x0000000c060c7291 */ /* 0x001fc8000f8ec03f */
[----:B------:R-:W-:Y:S01]  /*1750*/  IMAD.IADD R14, R15, 0x1, -R16 ;  /* 0x000000010f0e7824 */ /* 0x000fe200078e0a10 */
[----:B------:R-:W-:Y:S01]  /*1760*/  USHF.L.U32 UR6, UR7, 0x3, URZ ;  /* 0x0000000307067899 */ /* 0x000fe2000800063f */
[----:B------:R-:W-:Y:S01]  /*1770*/  LOP3.LUT R16, R13, 0xfffffffc, RZ, 0xc0, !PT ;  /* 0xfffffffc0d107812 */ /* 0x000fe200078ec0ff */
[----:B------:R-:W-:Y:S01]  /*1780*/  USEL UR7, URZ, 0x1, UP0 ;  /* 0x000000013f077887 */ /* 0x000fe20008000000 */
[--C-:B------:R-:W-:Y:S01]  /*1790*/  IMAD R13, R17, -0x10, -R14.reuse ;  /* 0xfffffff0110d7824 */ /* 0x100fe200078e0a0e */
[----:B------:R-:W-:Y:S01]  /*17a0*/  ULOP3.LUT UR6, UR6, 0x8, URZ, 0xc0, !UPT ;  /* 0x0000000806067892 */ /* 0x000fe2000f8ec03f */
[----:B------:R-:W-:Y:S01]  /*17b0*/  SHF.R.S32.HI R15, RZ, 0x1f, R14 ;  /* 0x0000001fff0f7819 */ /* 0x000fe2000001140e */
[----:B------:R-:W-:Y:S01]  /*17c0*/  UIADD3 UR22, UR12, 0x260, URZ ;  /* 0x000002600c167890 */ /* 0x000fe2000fffe03f */
[----:B------:R-:W-:Y:S01]  /*17d0*/  IMAD.IADD R11, R11, 0x1, -R16 ;  /* 0x000000010b0b7824 */ /* 0x000fe200078e0a10 */
[----:B------:R-:W-:Y:S01]  /*17e0*/  ULOP3.LUT UR23, UR6, 0x8, URZ, 0x3c, !UPT ;  /* 0x0000000806177892 */ /* 0x000fe2000f8e3c3f */
[----:B------:R-:W-:Y:S01]  /*17f0*/  IMAD.U32 R148, RZ, RZ, UR7 ;  /* 0x00000007ff947e24 */ /* 0x000fe2000f8e00ff */
[----:B------:R-:W-:Y:S01]  /*1800*/  ULOP3.LUT UR16, UR6, 0x18, URZ, 0x3c, !UPT ;  /* 0x0000001806107892 */ /* 0x000fe2000f8e3c3f */
[----:B------:R-:W-:Y:S01]  /*1810*/  IMAD.WIDE R14, R17, 0x10, R14 ;  /* 0x00000010110e7825 */ /* 0x000fe200078e020e */
[----:B------:R-:W-:Y:S01]  /*1820*/  ULEA UR15, UR15, UR22, 0x3 ;  /* 0x000000160f0f7291 */ /* 0x000fe2000f8e183f */
[----:B------:R-:W-:-:S02]  /*1830*/  ULDC UR6, c[0x0][0x284] ;  /* 0x0000a10000067ab9 */ /* 0x000fc40000000800 */
[----:B------:R-:W-:-:S09]  /*1840*/  VIADD R13, R13, UR6 ;  /* 0x000000060d0d7c36 */ /* 0x000fd20008000000 */
.L_x_170:
[----:B------:R-:W-:Y:S01]  /*1850*/  SHF.L.U32 R16, R148, 0x1f, RZ ;  /* 0x0000001f94107819 */ /* 0x000fe200000006ff */
[----:B------:R-:W0:Y:S01]  /*1860*/  LDC R17, c[0x0][0x28c] ;  /* 0x0000a300ff117b82 */ /* 0x000e220000000800 */
[----:B------:R-:W-:Y:S01]  /*1870*/  UMOV UR6, URZ ;  /* 0x0000003f00067c82 */ /* 0x000fe20008000000 */
[----:B------:R-:W-:Y:S01]  /*1880*/  UMOV UR17, UR5 ;  /* 0x0000000500117c82 */ /* 0x000fe20008000000 */
[----:B-1----:R-:W1:Y:S01]  /*1890*/  SYNCS.PHASECHK.TRANS64.TRYWAIT P0, [UR15+-0x8], R16 ;  /* 0xfffff810ff0075a7 */ /* 0x002e62000800014f */
[----:B0-----:R-:W-:Y:S01]  /*18a0*/  ISETP.GE.AND P1, PT, R17, 0x1, PT ;  /* 0x000000011100780c */ /* 0x001fe20003f26270 */
[----:B-1-34-:R-:W-:-:S12]  /*18b0*/  @!P0 BRA `(.L_x_16) ;  /* 0x0000008c000c8947 */ /* 0x01afd80003800000 */
.L_x_225:
[----:B------:R-:W-:Y:S01]  /*18c0*/  UMOV UR7, URZ ;  /* 0x0000003f00077c82 */ /* 0x000fe20008000000 */
[----:B------:R-:W-:Y:S01]  /*18d0*/  UMOV UR8, URZ ;  /* 0x0000003f00087c82 */ /* 0x000fe20008000000 */
[----:B------:R-:W-:Y:S02]  /*18e0*/  CS2R R22, SRZ ;  /* 0x0000000000167805 */ /* 0x000fe4000001ff00 */
[----:B------:R-:W-:Y:S02]  /*18f0*/  CS2R R20, SRZ ;  /* 0x0000000000147805 */ /* 0x000fe4000001ff00 */
[----:B------:R-:W-:Y:S02]  /*1900*/  CS2R R88, SRZ ;  /* 0x0000000000587805 */ /* 0x000fe4000001ff00 */
[----:B------:R-:W-:Y:S02]  /*1910*/  CS2R R90, SRZ ;  /* 0x00000000005a7805 */ /* 0x000fe4000001ff00 */
[----:B------:R-:W-:-:S02]  /*1920*/  CS2R R92, SRZ ;  /* 0x00000000005c7805 */ /* 0x000fc4000001ff00 */
[----:B------:R-:W-:Y:S02]  /*1930*/  CS2R R94, SRZ ;  /* 0x00000000005e7805 */ /* 0x000fe4000001ff00 */
        /* <DEDUP_REMOVED lines=24> */
[----:B------:R-:W-:Y:S01]  /*1ac0*/  CS2R R144, SRZ ;  /* 0x0000000000907805 */ /* 0x000fe2000001ff00 */
[----:B------:R-:W-:Y:S01]  /*1ad0*/  IMAD.MOV.U32 R147, RZ, RZ, RZ ;  /* 0x000000ffff937224 */ /* 0x000fe200078e00ff */
[----:B------:R-:W-:Y:S01]  /*1ae0*/  CS2R R24, SRZ ;  /* 0x0000000000187805 */ /* 0x000fe2000001ff00 */
[----:B------:R-:W-:Y:S01]  /*1af0*/  IMAD.MOV.U32 R149, RZ, RZ, RZ ;  /* 0x000000ffff957224 */ /* 0x000fe200078e00ff */
[----:B------:R-:W-:Y:S01]  /*1b00*/  CS2R R26, SRZ ;  /* 0x00000000001a7805 */ /* 0x000fe2000001ff00 */
[----:B------:R-:W-:Y:S01]  /*1b10*/  IMAD.U32 R19, RZ, RZ, UR4 ;  /* 0x00000004ff137e24 */ /* 0x000fe2000f8e00ff */
        /* <DEDUP_REMOVED lines=29> */
[----:B------:R-:W-:Y:S01]  /*1cf0*/  CS2R R86, SRZ ;  /* 0x0000000000567805 */ /* 0x000fe2000001ff00 */
[----:B------:R-:W-:Y:S06]  /*1d00*/  @!P1 BRA `(.L_x_17) ;  /* 0x0000000800289947 */ /* 0x000fec0003800000 */
[----:B------:R-:W-:-:S13]  /*1d10*/  ISETP.NE.AND P1, PT, R146, 0x3, PT ;  /* 0x000000039200780c */ /* 0x000fda0003f25270 */
[----:B------:R-:W-:Y:S05]  /*1d20*/  @!P1 BRA `(.L_x_18) ;  /* 0x0000000000049947 */ /* 0x000fea0003800000 */
[----:B------:R-:W-:Y:S01]  /*1d30*/  BPT.TRAP 0x1 ;  /* 0x000000040000795c */ /* 0x000fe20000300000 */
.L_x_18:
[----:B------:R-:W-:Y:S01]  /*1d40*/  ULEA UR6, UR5, UR12, 0x3 ;  /* 0x0000000c05067291 */ /* 0x000fe2000f8e183f */
[----:B0-----:R-:W-:-:S05]  /*1d50*/  IMAD.U32 R16, RZ, RZ, UR4 ;  /* 0x00000004ff107e24 */ /* 0x001fca000f8e00ff */
[----:B------:R-:W-:-:S04]  /*1d60*/  SHF.L.U32 R16, R16, 0x1f, RZ ;  /* 0x0000001f10107819 */ /* 0x000fc800000006ff */
[----:B------:R0:W1:Y:S01]  /*1d70*/  SYNCS.PHASECHK.TRANS64.TRYWAIT P0, [UR6], R16 ;  /* 0x00000010ff0075a7 */ /* 0x0000620008000146 */
[----:B------:R-:W-:Y:S05]  /*1d80*/  @!P1 BRA `(.L_x_19) ;  /* 0x0000000000049947 */ /* 0x000fea0003800000 */
[----:B------:R-:W-:Y:S01]  /*1d90*/  BPT.TRAP 0x1 ;  /* 0x000000040000795c */ /* 0x000fe20000300000 */
.L_x_19:
[----:B-1----:R-:W-:Y:S05]  /*1da0*/  @P0 BRA `(.L_x_20) ;  /* 0x0000000000080947 */ /* 0x002fea0003800000 */
[----:B------:R-:W1:Y:S02]  /*1db0*/  SYNCS.PHASECHK.TRANS64.TRYWAIT P0, [UR6], R16 ;  /* 0x00000010ff0075a7 */ /* 0x000e640008000146 */
[----:B-1----:R-:W-:Y:S05]  /*1dc0*/  @!P0 BRA `(.L_x_21) ;  /* 0x0000008400e08947 */ /* 0x002fea0003800000 */
.L_x_20:
[----:B------:R-:W-:Y:S01]  /*1dd0*/  UIADD3 UR7, UR12, 0x12b80, URZ ;  /* 0x00012b800c077890 */ /* 0x000fe2000fffe03f */
[----:B------:R-:W-:Y:S01]  /*1de0*/  WARPGROUP.ARRIVE ;  /* 0x00000000000079c5 */ /* 0x000fe20000000000 */
[----:B------:R-:W-:Y:S01]  /*1df0*/  UIADD3 UR6, UR12, 0x380, URZ ;  /* 0x000003800c067890 */ /* 0x000fe2000fffe03f */
[----:B------:R-:W-:Y:S01]  /*1e00*/  CS2R R22, SRZ ;  /* 0x0000000000167805 */ /* 0x000fe2000001ff00 */
[----:B------:R-:W-:Y:S01]  /*1e10*/  USHF.R.U32.HI UR7, URZ, 0x4, UR7 ;  /* 0x000000043f077899 */ /* 0x000fe20008011607 */
[----:B------:R-:W-:Y:S01]  /*1e20*/  CS2R R20, SRZ ;  /* 0x0000000000147805 */ /* 0x000fe2000001ff00 */
[----:B------:R-:W-:Y:S01]  /*1e30*/  USHF.R.U32.HI UR6, URZ, 0x4, UR6 ;  /* 0x000000043f067899 */ /* 0x000fe20008011606 */
[----:B------:R-:W-:Y:S01]  /*1e40*/  CS2R R88, SRZ ;  /* 0x0000000000587805 */ /* 0x000fe2000001ff00 */
[----:B------:R-:W-:Y:S01]  /*1e50*/  ULOP3.LUT UR7, UR7, 0x3fff, URZ, 0xc0, !UPT ;  /* 0x00003fff07077892 */ /* 0x000fe2000f8ec03f */
[----:B------:R-:W-:Y:S01]  /*1e60*/  CS2R R90, SRZ ;  /* 0x00000000005a7805 */ /* 0x000fe2000001ff00 */
[----:B------:R-:W-:Y:S01]  /*1e70*/  ULOP3.LUT UR6, UR6, 0x3fff, URZ, 0xc0, !UPT ;  /* 0x00003fff06067892 */ /* 0x000fe2000f8ec03f */
[----:B------:R-:W-:Y:S01]  /*1e80*/  CS2R R92, SRZ ;  /* 0x00000000005c7805 */ /* 0x000fe2000001ff00 */
[----:B------:R-:W-:Y:S01]  /*1e90*/  ULOP3.LUT UR7, UR7, 0x10000, URZ, 0xfc, !UPT ;  /* 0x0001000007077892 */ /* 0x000fe2000f8efc3f */
[----:B------:R-:W-:Y:S01]  /*1ea0*/  CS2R R94, SRZ ;  /* 0x00000000005e7805 */ /* 0x000fe2000001ff00 */
[----:B------:R-:W-:Y:S01]  /*1eb0*/  ULOP3.LUT UR6, UR6, 0x10000, URZ, 0xfc, !UPT ;  /* 0x0001000006067892 */ /* 0x000fe2000f8efc3f */
[----:B------:R-:W-:Y:S01]  /*1ec0*/  CS2R R96, SRZ ;  /* 0x0000000000607805 */ /* 0x000fe2000001ff00 */
[----:B------:R-:W-:Y:S01]  /*1ed0*/  ULEA UR10, UR5, UR7, 0x8 ;  /* 0x00000007050a7291 */ /* 0x000fe2000f8e403f */
[----:B------:R-:W-:Y:S01]  /*1ee0*/  CS2R R98, SRZ ;  /* 0x0000000000627805 */ /* 0x000fe2000001ff00 */
[----:B------:R-:W-:Y:S01]  /*1ef0*/  ULEA UR8, UR5, UR6, 0x7 ;  /* 0x0000000605087291 */ /* 0x000fe2000f8e383f */
[----:B------:R-:W-:Y:S01]  /*1f00*/  CS2R R100, SRZ ;  /* 0x0000000000647805 */ /* 0x000fe2000001ff00 */
[----:B------:R-:W-:Y:S01]  /*1f10*/  ULDC UR7, c[0x0][0x50c] ;  /* 0x0001430000077ab9 */ /* 0x000fe20000000800 */
[----:B------:R-:W-:Y:S01]  /*1f20*/  UMOV UR9, 0xc0000010 ;  /* 0xc000001000097882 */ /* 0x000fe20000000000 */
[----:B------:R-:W-:Y:S01]  /*1f30*/  UISETP.NE.AND UP0, UPT, UR7, 0x1, UPT ;  /* 0x000000010700788c */ /* 0x000fe2000bf05270 */
[----:B------:R-:W-:Y:S01]  /*1f40*/  CS2R R102, SRZ ;  /* 0x0000000000667805 */ /* 0x000fe2000001ff00 */
[----:B------:R-:W-:Y:S01]  /*1f50*/  UMOV UR11, 0xc0000010 ;  /* 0xc0000010000b7882 */ /* 0x000fe20000000000 */
[----:B------:R-:W-:Y:S01]  /*1f60*/  UMOV UR6, 0x1 ;  /* 0x0000000100067882 */ /* 0x000fe20000000000 */
[----:B------:R-:W-:Y:S01]  /*1f70*/  USEL UR7, URZ, 0x1, UP0 ;  /* 0x000000013f077887 */ /* 0x000fe20008000000 */
[----:B------:R-:W-:Y:S01]  /*1f80*/  QGMMA.64x128x32.F32.E4M3.E5M2 R24, gdesc[UR8], RZ, !UPT, gsb0 ;  /* 0x01e00000081879f3 */ /* 0x000fe2000c0028ff */
[----:B------:R-:W-:-:S02]  /*1f90*/  CS2R R104, SRZ ;  /* 0x0000000000687805 */ /* 0x000fc4000001ff00 */
[----:B------:R-:W-:Y:S02]  /*1fa0*/  CS2R R106, SRZ ;  /* 0x00000000006a7805 */ /* 0x000fe4000001ff00 */
[----:B------:R-:W-:Y:S02]  /*1fb0*/  CS2R R108, SRZ ;  /* 0x00000000006c7805 */ /* 0x000fe4000001ff00 */
[----:B------:R-:W-:Y:S02]  /*1fc0*/  CS2R R110, SRZ ;  /* 0x00000000006e7805 */ /* 0x000fe4000001ff00 */
[----:B------:R-:W-:Y:S02]  /*1fd0*/  ISETP.NE.AND P0, PT, RZ, UR7, PT ;  /* 0x00000007ff007c0c */ /* 0x000fe4000bf05270 */
        /* <DEDUP_REMOVED lines=16> */
[----:B------:R-:W-:Y:S01]  /*20e0*/  CS2R R144, SRZ ;  /* 0x0000000000907805 */ /* 0x000fe2000001ff00 */
[----:B------:R-:W-:Y:S02]  /*20f0*/  IMAD.MOV.U32 R147, RZ, RZ, RZ ;  /* 0x000000ffff937224 */ /* 0x000fe400078e00ff */
[----:B------:R-:W-:Y:S01]  /*2100*/  IMAD.MOV.U32 R149, RZ, RZ, RZ ;  /* 0x000000ffff957224 */ /* 0x000fe200078e00ff */
[----:B------:R-:W-:Y:S06]  /*2110*/  @!P0 BRA `(.L_x_22) ;  /* 0x0000000400088947 */ /* 0x000fec0003800000 */
[----:B------:R-:W-:Y:S02]  /*2120*/  WARPGROUP.DEPBAR.LE gsb0, 0x0 ;  /* 0x00008000000079c5 */ /* 0x000fe40000010000 */
[----:B------:R-:W-:-:S01]  /*2130*/  FADD R149, RZ, R24 ;  /* 0x00000018ff957221 */ /* 0x000fc20000000000 */
[----:B------:R-:W-:Y:S01]  /*2140*/  FADD R144, RZ, R25 ;  /* 0x00000019ff907221 */ /* 0x000fe20000000000 */
        /* <DEDUP_REMOVED lines=62> */
[----:B------:R-:W-:-:S06]  /*2530*/  UMOV UR6, URZ ;  /* 0x0000003f00067c82 */ /* 0x000fcc0008000000 */
.L_x_22:
[----:B------:R-:W-:-:S04]  /*2540*/  UIADD3 UR17, UR5, 0x1, URZ ;  /* 0x0000000105117890 */ /* 0x000fc8000fffe03f */
[----:B------:R-:W-:-:S04]  /*2550*/  UISETP.NE.AND UP0, UPT, UR17, 0x25, UPT ;  /* 0x000000251100788c */ /* 0x000fc8000bf05270 */
[----:B------:R-:W-:Y:S02]  /*2560*/  USEL UR8, URZ, 0x1, UP0 ;  /* 0x000000013f087887 */ /* 0x000fe40008000000 */
[----:B------:R-:W-:Y:S02]  /*2570*/  USEL UR17, UR17, URZ, UP0 ;  /* 0x0000003f11117287 */ /* 0x000fe40008000000 */
[----:B------:R-:W-:-:S06]  /*2580*/  ULOP3.LUT UR8, UR4, UR8, URZ, 0x3c, !UPT ;  /* 0x0000000804087292 */ /* 0x000fcc000f8e3c3f */
[----:B------:R-:W-:Y:S01]  /*2590*/  IMAD.U32 R19, RZ, RZ, UR8 ;  /* 0x00000008ff137e24 */ /* 0x000fe2000f8e00ff */
[----:B------:R-:W-:-:S06]  /*25a0*/  UMOV UR8, 0x1 ;  /* 0x0000000100087882 */ /* 0x000fcc0000000000 */
.L_x_17:
[----:B------:R-:W-:-:S06]  /*25b0*/  UISETP.GE.AND UP0, UPT, UR14, 0x1, UPT ;  /* 0x000000010e00788c */ /* 0x000fcc000bf06270 */
[----:B------:R-:W-:-:S13]  /*25c0*/  PLOP3.LUT P0, PT, PT, PT, UP0, 0x80, 0x0 ;  /* 0x000000000000781c */ /* 0x000fda0003f0f008 */
[----:B------:R-:W-:Y:S05]  /*25d0*/  @!P0 BRA `(.L_x_23) ;  /* 0x0000000400f08947 */ /* 0x000fea0003800000 */
[----:B01----:R-:W-:Y:S01]  /*25e0*/  IMAD.U32 R16, RZ, RZ, UR14 ;  /* 0x0000000eff107e24 */ /* 0x003fe2000f8e00ff */
[----:B------:R-:W-:Y:S01]  /*25f0*/  UMOV UR20, UR5 ;  /* 0x0000000500147c82 */ /* 0x000fe20008000000 */
[----:B------:R-:W-:-:S05]  /*2600*/  ULDC UR24, c[0x0][0x50c] ;  /* 0x0001430000187ab9 */ /* 0x000fca0000000800 */
.L_x_31:
[----:B------:R-:W-:-:S13]  /*2610*/  ISETP.NE.AND P1, PT, R146, 0x3, PT ;  /* 0x000000039200780c */ /* 0x000fda0003f25270 */
[----:B01----:R-:W-:Y:S05]  /*2620*/  @!P1 BRA `(.L_x_24) ;  /* 0x0000000000049947 */ /* 0x003fea0003800000 */
[----:B------:R-:W-:Y:S01]  /*2630*/  BPT.TRAP 0x1 ;  /* 0x000000040000795c */ /* 0x000fe20000300000 */
.L_x_24:
[----:B------:R-:W-:Y:S01]  /*2640*/  ULEA UR9, UR17, UR12, 0x3 ;  /* 0x0000000c11097291 */ /* 0x000fe2000f8e183f */
[----:B------:R-:W-:-:S08]  /*2650*/  SHF.L.U32 R17, R19, 0x1f, RZ ;  /* 0x0000001f13117819 */ /* 0x000fd000000006ff */
[----:B------:R0:W1:Y:S01]  /*2660*/  SYNCS.PHASECHK.TRANS64.TRYWAIT P0, [UR9], R17 ;  /* 0x00000011ff0075a7 */ /* 0x0000620008000149 */
[----:B------:R-:W-:Y:S05]  /*2670*/  @!P1 BRA `(.L_x_25) ;  /* 0x0000000000049947 */ /* 0x000fea0003800000 */
[----:B------:R-:W-:Y:S01]  /*2680*/  BPT.TRAP 0x1 ;  /* 0x000000040000795c */ /* 0x000fe20000300000 */
.L_x_25:
[----:B-1----:R-:W-:Y:S05]  /*2690*/  @P0 BRA `(.L_x_26) ;  /* 0x0000000000080947 */ /* 0x002fea0003800000 */
[----:B------:R-:W1:Y:S02]  /*26a0*/  SYNCS.PHASECHK.TRANS64.TRYWAIT P0, [UR9], R17 ;  /* 0x00000011ff0075a7 */ /* 0x000e640008000149 */
[----:B-1----:R-:W-:Y:S05]  /*26b0*/  @!P0 BRA `(.L_x_27) ;  /* 0x0000007c00bc8947 */ /* 0x002fea0003800000 */
.L_x_26:
[----:B------:R-:W-:Y:S01]  /*26c0*/  UIADD3 UR9, UR12, 0x380, URZ ;  /* 0x000003800c097890 */ /* 0x000fe2000fffe03f */
[----:B------:R-:W-:Y:S01]  /*26d0*/  WARPGROUP.ARRIVE ;  /* 0x00000000000079c5 */ /* 0x000fe20000000000 */
[----:B------:R-:W-:Y:S02]  /*26e0*/  UIADD3 UR10, UR12, 0x12b80, URZ ;  /* 0x00012b800c0a7890 */ /* 0x000fe4000fffe03f */
[----:B------:R-:W-:Y:S02]  /*26f0*/  UISETP.NE.AND UP0, UPT, UR7, URZ, UPT ;  /* 0x0000003f0700728c */ /* 0x000fe4000bf05270 */
[----:B------:R-:W-:Y:S02]  /*2700*/  USHF.R.U32.HI UR9, URZ, 0x4, UR9 ;  /* 0x000000043f097899 */ /* 0x000fe40008011609 */
[----:B------:R-:W-:Y:S02]  /*2710*/  USHF.R.U32.HI UR10, URZ, 0x4, UR10 ;  /* 0x000000043f0a7899 */ /* 0x000fe4000801160a */
[----:B------:R-:W-:-:S02]  /*2720*/  USEL UR8, UR8, URZ, !UP0 ;  /* 0x0000003f08087287 */ /* 0x000fc4000c000000 */
[----:B------:R-:W-:Y:S02]  /*2730*/  ULOP3.LUT UR9, UR9, 0x3fff, URZ, 0xc0, !UPT ;  /* 0x00003fff09097892 */ /* 0x000fe4000f8ec03f */
[----:B------:R-:W-:Y:S02]  /*2740*/  ULOP3.LUT UR10, UR10, 0x3fff, URZ, 0xc0, !UPT ;  /* 0x00003fff0a0a7892 */ /* 0x000fe4000f8ec03f */
[----:B------:R-:W-:Y:S02]  /*2750*/  UISETP.NE.U32.AND UP0, UPT, UR8, URZ, UPT ;  /* 0x0000003f0800728c */ /* 0x000fe4000bf05070 */
[----:B------:R-:W-:Y:S02]  /*2760*/  ULOP3.LUT UR8, UR9, 0x10000, URZ, 0xfc, !UPT ;  /* 0x0001000009087892 */ /* 0x000fe4000f8efc3f */
[----:B------:R-:W-:Y:S02]  /*2770*/  ULOP3.LUT UR10, UR10, 0x10000, URZ, 0xfc, !UPT ;  /* 0x000100000a0a7892 */ /* 0x000fe4000f8efc3f */
[----:B------:R-:W-:-:S02]  /*2780*/  ULEA UR8, UR17, UR8, 0x7 ;  /* 0x0000000811087291 */ /* 0x000fc4000f8e383f */
[----:B------:R-:W-:Y:S01]  /*2790*/  ULEA UR10, UR17, UR10, 0x8 ;  /* 0x0000000a110a7291 */ /* 0x000fe2000f8e403f */
[----:B------:R-:W-:Y:S01]  /*27a0*/  UMOV UR9, 0xc0000010 ;  /* 0xc000001000097882 */ /* 0x000fe20000000000 */
[----:B------:R-:W-:Y:S01]  /*27b0*/  UMOV UR11, 0xc0000010 ;  /* 0xc0000010000b7882 */ /* 0x000fe20000000000 */
[----:B------:R-:W-:-:S06]  /*27c0*/  UIADD3 UR6, UR6, 0x1, URZ ;  /* 0x0000000106067890 */ /* 0x000fcc000fffe03f */
[----:B------:R-:W-:Y:S01]  /*27d0*/  QGMMA.64x128x32.F32.E4M3.E5M2 R24, gdesc[UR8], R24, UP0, gsb0 ;  /* 0x01e00000081879f3 */ /* 0x000fe2000b802818 */
[----:B------:R-:W-:-:S04]  /*27e0*/  UISETP.NE.AND UP0, UPT, UR6, UR24, UPT ;  /* 0x000000180600728c */ /* 0x000fc8000bf05270 */
[----:B------:R-:W-:-:S06]  /*27f0*/  USEL UR7, URZ, 0x1, UP0 ;  /* 0x000000013f077887 */ /* 0x000fcc0008000000 */
[----:B------:R-:W-:Y:S01]  /*2800*/  ISETP.NE.AND P0, PT, RZ, UR7, PT ;  /* 0x00000007ff007c0c */ /* 0x000fe2000bf05270 */
[----:B------:R-:W-:-:S12]  /*2810*/  WARPGROUP.DEPBAR.LE gsb0, 0x1 ;  /* 0x00008000000079c5 */ /* 0x000fd80000010100 */
[----:B------:R-:W-:Y:S05]  /*2820*/  @!P0 BRA `(.L_x_28) ;  /* 0x0000000400088947 */ /* 0x000fea0003800000 */
[----:B------:R-:W-:Y:S02]  /*2830*/  WARPGROUP.DEPBAR.LE gsb0, 0x0 ;  /* 0x00008000000079c5 */ /* 0x000fe40000010000 */
[----:B------:R-:W-:-:S01]  /*2840*/  FADD R149, R24, R149 ;  /* 0x0000009518957221 */ /* 0x000fc20000000000 */
[----:B------:R-:W-:Y:S01]  /*2850*/  FADD R144, R25, R144 ;  /* 0x0000009019907221 */ /* 0x000fe20000000000 */
        /* <DEDUP_REMOVED lines=62> */
[----:B------:R-:W-:-:S06]  /*2c40*/  UMOV UR6, URZ ;  /* 0x0000003f00067c82 */ /* 0x000fcc0008000000 */
.L_x_28:
[----:B------:R-:W-:Y:S05]  /*2c50*/  @!P1 BRA `(.L_x_29) ;  /* 0x0000000000049947 */ /* 0x000fea0003800000 */
[----:B------:R-:W-:Y:S01]  /*2c60*/  BPT.TRAP 0x1 ;  /* 0x000000040000795c */ /* 0x000fe20000300000 */
.L_x_29:
[----:B------:R-:W-:Y:S01]  /*2c70*/  ULEA UR8, UR20, UR12, 0x3 ;  /* 0x0000000c14087291 */ /* 0x000fe2000f8e183f */
[----:B------:R-:W-:-:S03]  /*2c80*/  ISETP.GT.U32.AND P0, PT, R7, 0x1, PT ;  /* 0x000000010700780c */ /* 0x000fc60003f04070 */
[----:B------:R-:W-:-:S04]  /*2c90*/  UIADD3 UR8, UR8, 0x128, URZ ;  /* 0x0000012808087890 */ /* 0x000fc8000fffe03f */
[----:B------:R-:W-:-:S09]  /*2ca0*/  UPRMT UR8, URZ, 0x654, UR8 ;  /* 0x000006543f087896 */ /* 0x000fd20008000008 */
[----:B------:R-:W-:Y:S01]  /*2cb0*/  SYNCS.ARRIVE.TRANS64.RED.A1T0 RZ, [UR8], RZ ;  /* 0x000000ffffff79a7 */ /* 0x000fe20008100408 */
[----:B------:R-:W-:Y:S05]  /*2cc0*/  @P0 BRA `(.L_x_30) ;  /* 0x0000000000040947 */ /* 0x000fea0003800000 */
[----:B------:R-:W-:Y:S01]  /*2cd0*/  BPT.TRAP 0x1 ;  /* 0x000000040000795c */ /* 0x000fe20000300000 */
.L_x_30:
[----:B------:R-:W-:Y:S01]  /*2ce0*/  UIADD3 UR17, UR17, 0x1, URZ ;  /* 0x0000000111117890 */ /* 0x000fe2000fffe03f */
[C---:B------:R-:W-:Y:S01]  /*2cf0*/  ISETP.GT.AND P0, PT, R16.reuse, 0x1, PT ;  /* 0x000000011000780c */ /* 0x040fe20003f04270 */
[----:B------:R-:W-:Y:S01]  /*2d00*/  UIADD3 UR20, UR20, 0x1, URZ ;  /* 0x0000000114147890 */ /* 0x000fe2000fffe03f */
[----:B------:R-:W-:Y:S01]  /*2d10*/  VIADD R16, R16, 0xffffffff ;  /* 0xffffffff10107836 */ /* 0x000fe20000000000 */
[----:B------:R-:W-:Y:S02]  /*2d20*/  UISETP.NE.AND UP0, UPT, UR17, 0x25, UPT ;  /* 0x000000251100788c */ /* 0x000fe4000bf05270 */
[----:B------:R-:W-:Y:S02]  /*2d30*/  UISETP.NE.AND UP1, UPT, UR20, 0x25, UPT ;  /* 0x000000251400788c */ /* 0x000fe4000bf25270 */
[----:B------:R-:W-:Y:S02]  /*2d40*/  USEL UR8, URZ, 0x1, UP0 ;  /* 0x000000013f087887 */ /* 0x000fe40008000000 */
[----:B------:R-:W-:-:S02]  /*2d50*/  USEL UR17, UR17, URZ, UP0 ;  /* 0x0000003f11117287 */ /* 0x000fc40008000000 */
[----:B------:R-:W-:Y:S02]  /*2d60*/  USEL UR20, UR20, URZ, UP1 ;  /* 0x0000003f14147287 */ /* 0x000fe40008800000 */
[----:B------:R-:W-:Y:S01]  /*2d70*/  LOP3.LUT R19, R19, UR8, RZ, 0x3c, !PT ;  /* 0x0000000813137c12 */ /* 0x000fe2000f8e3cff */
[----:B------:R-:W-:Y:S01]  /*2d80*/  UMOV UR8, 0x1 ;  /* 0x0000000100087882 */ /* 0x000fe20000000000 */
[----:B------:R-:W-:Y:S08]  /*2d90*/  @P0 BRA `(.L_x_31) ;  /* 0xfffffff8001c0947 */ /* 0x000ff0000383ffff */
.L_x_23:
[----:B------:R-:W-:Y:S01]  /*2da0*/  UISETP.NE.AND UP0, UPT, UR6, URZ, UPT ;  /* 0x0000003f0600728c */ /* 0x000fe2000bf05270 */
[----:B01----:R-:W0:Y:S01]  /*2db0*/  LDC R16, c[0x0][0x28c] ;  /* 0x0000a300ff107b82 */ /* 0x003e220000000800 */
[----:B------:R-:W-:Y:S02]  /*2dc0*/  IMAD.U32 R17, RZ, RZ, UR23 ;  /* 0x00000017ff117e24 */ /* 0x000fe4000f8e00ff */
[----:B------:R-:W-:-:S06]  /*2dd0*/  USEL UR6, URZ, 0x1, !UP0 ;  /* 0x000000013f067887 */ /* 0x000fcc000c000000 */
[----:B------:R-:W-:-:S13]  /*2de0*/  ISETP.NE.AND P0, PT, RZ, UR6, PT ;  /* 0x00000006ff007c0c */ /* 0x000fda000bf05270 */
[----:B------:R-:W-:Y:S05]  /*2df0*/  @!P0 BRA `(.L_x_32) ;  /* 0x0000000400048947 */ /* 0x000fea0003800000 */
[----:B------:R-:W-:Y:S02]  /*2e00*/  WARPGROUP.DEPBAR.LE gsb0, 0x0 ;  /* 0x00008000000079c5 */ /* 0x000fe40000010000 */
[----:B------:R-:W-:Y:S01]  /*2e10*/  FADD R149, R24, R149 ;  /* 0x0000009518957221 */ /* 0x000fe20000000000 */
        /* <DEDUP_REMOVED lines=62> */
[----:B------:R-:W-:-:S07]  /*3200*/  FADD R22, R22, R87 ;  /* 0x0000005716167221 */ /* 0x000fce0000000000 */
.L_x_32:
[----:B0-----:R-:W-:Y:S01]  /*3210*/  ISETP.GE.AND P0, PT, R16, 0x1, PT ;  /* 0x000000011000780c */ /* 0x001fe20003f06270 */
[----:B------:R0:W-:Y:S01]  /*3220*/  SYNCS.ARRIVE.TRANS64.A1T0 RZ, [R17+UR22], RZ ;  /* 0x000000ff11ff79a7 */ /* 0x0001e20008100016 */
[----:B------:R-:W-:-:S11]  /*3230*/  WARPGROUP.DEPBAR.LE gsb0, 0x0 ;  /* 0x00008000000079c5 */ /* 0x000fd60000010000 */
[----:B------:R-:W-:Y:S05]  /*3240*/  @!P0 BRA `(.L_x_33) ;  /* 0x0000000000408947 */ /* 0x000fea0003800000 */
[----:B------:R-:W-:-:S13]  /*3250*/  ISETP.NE.AND P0, PT, R146, 0x3, PT ;  /* 0x000000039200780c */ /* 0x000fda0003f05270 */
[----:B------:R-:W-:Y:S05]  /*3260*/  @!P0 BRA `(.L_x_34) ;  /* 0x0000000000048947 */ /* 0x000fea0003800000 */
[----:B------:R-:W-:Y:S01]  /*3270*/  BPT.TRAP 0x1 ;  /* 0x000000040000795c */ /* 0x000fe20000300000 */
.L_x_34:
[----:B------:R-:W-:Y:S01]  /*3280*/  UIADD3 UR8, UR14, UR5, URZ ;  /* 0x000000050e087290 */ /* 0x000fe2000fffe03f */
[----:B------:R-:W-:-:S03]  /*3290*/  ISETP.GT.U32.AND P0, PT, R7, 0x1, PT ;  /* 0x000000010700780c */ /* 0x000fc60003f04070 */
[----:B------:R-:W-:-:S04]  /*32a0*/  UIMAD.WIDE.U32 UR6, UR8, -0x45306eb3, URZ ;  /* 0xbacf914d080678a5 */ /* 0x000fc8000f8e003f */
[----:B------:R-:W-:-:S04]  /*32b0*/  UIADD3 UR6, UR8, -UR7, URZ ;  /* 0x8000000708067290 */ /* 0x000fc8000fffe03f */
[----:B------:R-:W-:-:S04]  /*32c0*/  ULEA.HI UR6, UR6, UR7, URZ, 0x1f ;  /* 0x0000000706067291 */ /* 0x000fc8000f8ff83f */
[----:B------:R-:W-:-:S04]  /*32d0*/  USHF.R.U32.HI UR6, URZ, 0x5, UR6 ;  /* 0x000000053f067899 */ /* 0x000fc80008011606 */
[----:B------:R-:W-:-:S04]  /*32e0*/  UIMAD UR6, UR6, -0x25, UR8 ;  /* 0xffffffdb060678a4 */ /* 0x000fc8000f8e0208 */
[----:B------:R-:W-:-:S04]  /*32f0*/  ULEA UR6, UR6, UR12, 0x3 ;  /* 0x0000000c06067291 */ /* 0x000fc8000f8e183f */
[----:B------:R-:W-:-:S04]  /*3300*/  UIADD3 UR6, UR6, 0x128, URZ ;  /* 0x0000012806067890 */ /* 0x000fc8000fffe03f */
[----:B------:R-:W-:-:S09]  /*3310*/  UPRMT UR6, URZ, 0x654, UR6 ;  /* 0x000006543f067896 */ /* 0x000fd20008000006 */
[----:B------:R-:W-:Y:S01]  /*3320*/  SYNCS.ARRIVE.TRANS64.RED.A1T0 RZ, [UR6], RZ ;  /* 0x000000ffffff79a7 */ /* 0x000fe20008100406 */
[----:B------:R-:W-:Y:S05]  /*3330*/  @P0 BRA `(.L_x_33) ;  /* 0x0000000000040947 */ /* 0x000fea0003800000 */
[----:B------:R-:W-:Y:S01]  /*3340*/  BPT.TRAP 0x1 ;  /* 0x000000040000795c */ /* 0x000fe20000300000 */
.L_x_33:
[----:B------:R-:W-:Y:S01]  /*3350*/  SHF.L.U32 R16, R148, 0x1f, RZ ;  /* 0x0000001f94107819 */ /* 0x000fe200000006ff */
[----:B------:R-:W-:Y:S01]  /*3360*/  UIADD3 UR8, UR21, UR5, URZ ;  /* 0x0000000515087290 */ /* 0x000fe2000fffe03f */
[----:B------:R-:W1:Y:S01]  /*3370*/  LDC R32, c[0x0][0x288] ;  /* 0x0000a200ff207b82 */ /* 0x000e620000000800 */
[----:B------:R-:W-:Y:S01]  /*3380*/  UISETP.GE.U32.AND UP1, UPT, UR21, 0x25, UPT ;  /* 0x000000251500788c */ /* 0x000fe2000bf26070 */
[----:B------:R-:W-:Y:S01]  /*3390*/  IMAD.SHL.U32 R26, R11, 0x2, RZ ;  /* 0x000000020b1a7824 */ /* 0x000fe200078e00ff */
[----:B------:R-:W-:Y:S02]  /*33a0*/  UISETP.GT.U32.AND UP0, UPT, UR8, 0x24, UPT ;  /* 0x000000240800788c */ /* 0x000fe4000bf04070 */
[----:B------:R-:W-:Y:S02]  /*33b0*/  UIMAD.WIDE.U32 UR6, UR8, -0x45306eb3, URZ ;  /* 0xbacf914d080678a5 */ /* 0x000fe4000f8e003f */
[----:B------:R-:W-:Y:S01]  /*33c0*/  UISETP.LT.U32.AND UP0, UPT, UR21, 0x25, UP0 ;  /* 0x000000251500788c */ /* 0x000fe20008701070 */
[----:B------:R-:W2:Y:S01]  /*33d0*/  SYNCS.PHASECHK.TRANS64.TRYWAIT P0, [UR15+0x8], R16 ;  /* 0x00000810ff0075a7 */ /* 0x000ea2000800014f */
[----:B------:R-:W-:Y:S01]  /*33e0*/  UIADD3 UR5, UR8, -UR7, URZ ;  /* 0x8000000708057290 */ /* 0x000fe2000fffe03f */
[----:B------:R-:W-:Y:S01]  /*33f0*/  SHF.R.S32.HI R27, RZ, 0x1f, R26 ;  /* 0x0000001fff1b7819 */ /* 0x000fe2000001141a */
[----:B------:R-:W-:-:S02]  /*3400*/  USEL UR6, URZ, 0x1, !UP0 ;  /* 0x000000013f067887 */ /* 0x000fc4000c000000 */
[----:B------:R-:W-:Y:S02]  /*3410*/  ULEA.HI UR5, UR5, UR7, URZ, 0x1f ;  /* 0x0000000705057291 */ /* 0x000fe4000f8ff83f */
[----:B------:R-:W-:Y:S02]  /*3420*/  ULOP3.LUT UR4, UR4, UR6, URZ, 0x3c, !UPT ;  /* 0x0000000604047292 */ /* 0x000fe4000f8e3c3f */
[----:B------:R-:W-:-:S04]  /*3430*/  USHF.R.U32.HI UR5, URZ, 0x5, UR5 ;  /* 0x000000053f057899 */ /* 0x000fc80008011605 */
[----:B------:R-:W-:Y:S02]  /*3440*/  @UP1 ULOP3.LUT UR4, UR4, 0x1, UR5, 0x78, !UPT ;  /* 0x0000000104041892 */ /* 0x000fe4000f8e7805 */
[----:B------:R-:W-:Y:S01]  /*3450*/  UIMAD UR5, UR5, -0x25, UR8 ;  /* 0xffffffdb050578a4 */ /* 0x000fe2000f8e0208 */
[----:B-12---:R-:W-:Y:S11]  /*3460*/  @!P0 BRA `(.L_x_35) ;  /* 0x0000007000688947 */ /* 0x006ff60003800000 */
.L_x_226:
[----:B------:R-:W-:Y:S01]  /*3470*/  IMAD.SHL.U32 R28, R6, 0x40, RZ ;  /* 0x00000040061c7824 */ /* 0x000fe200078e00ff */
[----:B------:R-:W-:Y:S01]  /*3480*/  ULDC UR8, c[0x0][0x284] ;  /* 0x0000a10000087ab9 */ /* 0x000fe20000000800 */
[----:B------:R-:W-:Y:S01]  /*3490*/  IMAD.SHL.U32 R29, R5, 0x80, RZ ;  /* 0x00000080051d7824 */ /* 0x000fe200078e00ff */
[----:B------:R-:W-:Y:S01]  /*34a0*/  SHF.R.S32.HI R34, RZ, 0x1f, R4 ;  /* 0x0000001fff227819 */ /* 0x000fe20000011404 */
[----:B------:R-:W-:Y:S01]  /*34b0*/  ULDC.64 UR6, c[0x0][0x5d0] ;  /* 0x0001740000067ab9 */ /* 0x000fe20000000a00 */
[----:B------:R-:W-:Y:S01]  /*34c0*/  ISETP.GE.AND P0, PT, R28, UR8, PT ;  /* 0x000000081c007c0c */ /* 0x000fe2000bf06270 */
[----:B0-----:R-:W-:Y:S01]  /*34d0*/  IMAD.WIDE.U32 R16, R4, UR6, R26 ;  /* 0x0000000604107c25 */ /* 0x001fe2000f8e001a */
[----:B------:R-:W-:Y:S02]  /*34e0*/  SHF.R.S32.HI R33, RZ, 0x1f, R29 ;  /* 0x0000001fff217819 */ /* 0x000fe4000001141d */
[C---:B------:R-:W-:Y:S01]  /*34f0*/  ISETP.GE.OR P0, PT, R29.reuse, R32, P0 ;  /* 0x000000201d00720c */ /* 0x040fe20000706670 */
[----:B------:R-:W-:Y:S01]  /*3500*/  IMAD R5, R34, UR6, RZ ;  /* 0x0000000622057c24 */ /* 0x000fe2000f8e02ff */
[----:B------:R-:W-:-:S03]  /*3510*/  IADD3 R16, P1, R29, R16, RZ ;  /* 0x000000101d107210 */ /* 0x000fc60007f3e0ff */
[----:B------:R-:W-:-:S05]  /*3520*/  IMAD R5, R4, UR7, R5 ;  /* 0x0000000704057c24 */ /* 0x000fca000f8e0205 */
[----:B------:R-:W-:-:S03]  /*3530*/  IADD3.X R17, R33, R17, R5, P1, !PT ;  /* 0x0000001121117210 */ /* 0x000fc60000ffe405 */
[----:B------:R-:W-:Y:S05]  /*3540*/  @P0 BRA `(.L_x_36) ;  /* 0x0000004400b80947 */ /* 0x000fea0003800000 */
[----:B------:R-:W0:Y:S01]  /*3550*/  LDC.64 R30, c[0x0][0x5c8] ;  /* 0x00017200ff1e7b82 */ /* 0x000e220000000a00 */
[----:B------:R-:W-:Y:S01]  /*3560*/  IMAD.WIDE R24, R6, 0x40, R14 ;  /* 0x0000004006187825 */ /* 0x000fe200078e020e */
[----:B------:R-:W-:Y:S01]  /*3570*/  ULDC.64 UR6, c[0x0][0x5c0] ;  /* 0x0001700000067ab9 */ /* 0x000fe20000000a00 */
[----:B------:R-:W-:Y:S02]  /*3580*/  BSSY B0, `(.L_x_36) ;  /* 0x000046a000007945 */ /* 0x000fe40003800000 */
[----:B------:R-:W-:-:S04]  /*3590*/  IMAD R6, R11, -0x2, R32 ;  /* 0xfffffffe0b067824 */ /* 0x000fc800078e0220 */
[----:B------:R-:W-:Y:S02]  /*35a0*/  IMAD.IADD R6, R6, 0x1, -R29 ;  /* 0x0000000106067824 */ /* 0x000fe400078e0a1d */
[-C--:B0-----:R-:W-:Y:S02]  /*35b0*/  IMAD R5, R25, R30.reuse, RZ ;  /* 0x0000001e19057224 */ /* 0x081fe400078e02ff */
[----:B------:R-:W-:-:S04]  /*35c0*/  IMAD.WIDE.U32 R16, R24, R30, R16 ;  /* 0x0000001e18107225 */ /* 0x000fc800078e0010 */
[----:B------:R-:W-:Y:S01]  /*35d0*/  IMAD R19, R24, R31, R5 ;  /* 0x0000001f18137224 */ /* 0x000fe200078e0205 */
[----:B------:R-:W-:Y:S02]  /*35e0*/  LEA R5, P0, R30, R16, 0x3 ;  /* 0x000000101e057211 */ /* 0x000fe400078018ff */
[----:B------:R-:W-:Y:S01]  /*35f0*/  IADD3 R18, P1, R16, UR6, RZ ;  /* 0x0000000610127c10 */ /* 0x000fe2000ff3e0ff */
[----:B------:R-:W-:Y:S01]  /*3600*/  IMAD.IADD R19, R17, 0x1, R19 ;  /* 0x0000000111137824 */ /* 0x000fe200078e0213 */
[----:B------:R-:W-:-:S04]  /*3610*/  IADD3 R16, P3, R5, UR6, RZ ;  /* 0x0000000605107c10 */ /* 0x000fc8000ff7e0ff */
[----:B------:R-:W-:Y:S01]  /*3620*/  LEA.HI.X R5, R30, R19, R31, 0x3, P0 ;  /* 0x000000131e057211 */ /* 0x000fe200000f1c1f */
[----:B------:R-:W-:Y:S01]  /*3630*/  IMAD.IADD R30, R13, 0x1, -R28 ;  /* 0x000000010d1e7824 */ /* 0x000fe200078e0a1c */
[----:B-----5:R-:W-:Y:S02]  /*3640*/  FSETP.NEU.AND P0, PT, R12, RZ, PT ;  /* 0x000000ff0c00720b */ /* 0x020fe40003f0d000 */
[----:B------:R-:W-:Y:S02]  /*3650*/  IADD3.X R19, R19, UR7, RZ, P1, !PT ;  /* 0x0000000713137c10 */ /* 0x000fe40008ffe4ff */
[----:B------:R-:W-:-:S09]  /*3660*/  IADD3.X R17, R5, UR7, RZ, P3, !PT ;  /* 0x0000000705117c10 */ /* 0x000fd20009ffe4ff */
[----:B------:R-:W-:Y:S05]  /*3670*/  @!P0 BRA `(.L_x_37) ;  /* 0x0000003400608947 */ /* 0x000fea0003800000 */
[----:B------:R-:W-:Y:S01]  /*3680*/  ULDC.64 UR6, c[0x0][0x5b8] ;  /* 0x00016e0000067ab9 */ /* 0x000fe20000000a00 */
[----:B------:R-:W-:Y:S01]  /*3690*/  ULDC.64 UR8, c[0x0][0x5a8] ;  /* 0x00016a0000087ab9 */ /* 0x000fe20000000a00 */
[----:B------:R-:W-:Y:S01]  /*36a0*/  IMAD.WIDE.U32 R26, R4, UR6, R26 ;  /* 0x00000006041a7c25 */ /* 0x000fe2000f8e001a */
[----:B------:R-:W-:Y:S01]  /*36b0*/  BSSY B1, `(.L_x_38) ;  /* 0x0000010000017945 */ /* 0x000fe20003800000 */
[----:B------:R-:W-:Y:S02]  /*36c0*/  PRMT R28, RZ, 0x7610, R28 ;  /* 0x00007610ff1c7816 */ /* 0x000fe4000000001c */
[----:B------:R-:W-:Y:S01]  /*36d0*/  IMAD R5, R34, UR6, RZ ;  /* 0x0000000622057c24 */ /* 0x000fe2000f8e02ff */
[----:B------:R-:W-:-:S03]  /*36e0*/  IADD3 R26, P0, R29, R26, RZ ;  /* 0x0000001a1d1a7210 */ /* 0x000fc60007f1e0ff */
[----:B------:R-:W-:Y:S01]  /*36f0*/  IMAD R5, R4, UR7, R5 ;  /* 0x0000000704057c24 */ /* 0x000fe2000f8e0205 */
[----:B------:R-:W-:Y:S02]  /*3700*/  ULDC.64 UR6, c[0x0][0x5b0] ;  /* 0x00016c0000067ab9 */ /* 0x000fe40000000a00 */
[----:B------:R-:W-:Y:S02]  /*3710*/  IMAD R29, R25, UR6, RZ ;  /* 0x00000006191d7c24 */ /* 0x000fe4000f8e02ff */
[----:B------:R-:W-:Y:S02]  /*3720*/  IADD3.X R27, R33, R27, R5, P0, !PT ;  /* 0x0000001b211b7210 */ /* 0x000fe400007fe405 */
[----:B------:R-:W-:Y:S01]  /*3730*/  ISETP.GE.AND P0, PT, R30, 0x1, PT ;  /* 0x000000011e00780c */ /* 0x000fe20003f06270 */
[C---:B------:R-:W-:Y:S02]  /*3740*/  IMAD R29, R24.reuse, UR7, R29 ;  /* 0x00000007181d7c24 */ /* 0x040fe4000f8e021d */
[----:B------:R-:W-:Y:S01]  /*3750*/  IMAD.WIDE.U32 R4, R24, UR6, R26 ;  /* 0x0000000618047c25 */ /* 0x000fe2000f8e001a */
[----:B------:R-:W-:-:S02]  /*3760*/  ISETP.LT.OR P4, PT, R6, 0x1, !P0 ;  /* 0x000000010600780c */ /* 0x000fc40004781670 */
[----:B------:R-:W-:-:S04]  /*3770*/  IADD3 R4, P1, R4, UR8, RZ ;  /* 0x0000000804047c10 */ /* 0x000fc8000ff3e0ff */
[----:B------:R-:W-:-:S07]  /*3780*/  IADD3.X R5, R5, UR9, R29, P1, !PT ;  /* 0x0000000905057c10 */ /* 0x000fce0008ffe41d */
[----:B------:R-:W-:Y:S05]  /*3790*/  @P4 BRA `(.L_x_39) ;  /* 0x0000000000044947 */ /* 0x000fea0003800000 */
[----:B------:R0:W5:Y:S02]  /*37a0*/  LDG.E.U8 R28, desc[UR18][R4.64] ;  /* 0x00000012041c7981 */ /* 0x000164000c1e1100 */
.L_x_39:
[----:B------:R-:W-:Y:S05]  /*37b0*/  BSYNC B1 ;  /* 0x0000000000017941 */ /* 0x000fea0003800000 */
.L_x_38:
[----:B-----5:R-:W-:Y:S01]  /*37c0*/  LOP3.LUT R28, R28, 0xff, RZ, 0xc0, !PT ;  /* 0x000000ff1c1c7812 */ /* 0x020fe200078ec0ff */
[----:B------:R-:W-:Y:S01]  /*37d0*/  BSSY B1, `(.L_x_40) ;  /* 0x000000b000017945 */ /* 0x000fe20003800000 */
[----:B------:R-:W-:Y:S02]  /*37e0*/  ISETP.LT.OR P3, PT, R6, 0x2, !P0 ;  /* 0x000000020600780c */ /* 0x000fe40004761670 */
[----:B------:R-:W-:-:S05]  /*37f0*/  F2FP.F16.E4M3.UNPACK_B R28, R28 ;  /* 0x0000001cff1c723e */ /* 0x000fca00020006ff */
[----:B------:R-:W-:-:S05]  /*3800*/  HADD2.F32 R29, -RZ, R28.H0_H0 ;  /* 0x2000001cff1d7230 */ /* 0x000fca0000004100 */
[----:B------:R-:W-:-:S04]  /*3810*/  FMUL R28, R29, R12 ;  /* 0x0000000c1d1c7220 */ /* 0x000fc80000400000 */
[----:B------:R-:W-:-:S05]  /*3820*/  FFMA R28, R149, R10, R28 ;  /* 0x0000000a951c7223 */ /* 0x000fca000000001c */
[----:B------:R-:W-:Y:S02]  /*3830*/  F2FP.SATFINITE.E4M3.F32.PACK_AB_MERGE_C R29, RZ, R28, RZ ;  /* 0x0000001cff1d723e */ /* 0x000fe400048070ff */
[----:B------:R-:W-:-:S03]  /*3840*/  PRMT R28, RZ, 0x7610, R28 ;  /* 0x00007610ff1c7816 */ /* 0x000fc6000000001c */
[----:B------:R1:W-:Y:S01]  /*3850*/  @!P4 STG.E.U8 desc[UR18][R18.64], R29 ;  /* 0x0000001d1200c986 */ /* 0x0003e2000c101112 */
[----:B------:R-:W-:Y:S05]  /*3860*/  @P3 BRA `(.L_x_41) ;  /* 0x0000000000043947 */ /* 0x000fea0003800000 */
[----:B------:R2:W5:Y:S02]  /*3870*/  LDG.E.U8 R28, desc[UR18][R4.64+0x1] ;  /* 0x00000112041c7981 */ /* 0x000564000c1e1100 */
.L_x_41:
[----:B------:R-:W-:Y:S05]  /*3880*/  BSYNC B1 ;  /* 0x0000000000017941 */ /* 0x000fea0003800000 */
.L_x_40:
[----:B-----5:R-:W-:Y:S01]  /*3890*/  LOP3.LUT R28, R28, 0xff, RZ, 0xc0, !PT ;  /* 0x000000ff1c1c7812 */ /* 0x020fe200078ec0ff */
[----:B------:R-:W-:Y:S01]  /*38a0*/  BSSY B1, `(.L_x_42) ;  /* 0x0000013000017945 */ /* 0x000fe20003800000 */
[----:B------:R-:W-:Y:S02]  /*38b0*/  IADD3 R31, P1, R24, 0x8, RZ ;  /* 0x00000008181f7810 */ /* 0x000fe40007f3e0ff */
[----:B------:R-:W-:-:S03]  /*38c0*/  F2FP.F16.E4M3.UNPACK_B R28, R28 ;  /* 0x0000001cff1c723e */ /* 0x000fc600020006ff */
[----:B------:R-:W-:Y:S01]  /*38d0*/  IMAD.X R24, RZ, RZ, R25, P1 ;  /* 0x000000ffff187224 */ /* 0x000fe200008e0619 */
[----:B------:R-:W-:Y:S01]  /*38e0*/  ISETP.GE.AND P1, PT, R30, 0x9, PT ;  /* 0x000000091e00780c */ /* 0x000fe20003f26270 */
[----:B-1----:R-:W-:Y:S02]  /*38f0*/  HADD2.F32 R29, -RZ, R28.H0_H0 ;  /* 0x2000001cff1d7230 */ /* 0x002fe40000004100 */
[----:B------:R-:W-:Y:S01]  /*3900*/  IMAD R24, R24, UR6, RZ ;  /* 0x0000000618187c24 */ /* 0x000fe2000f8e02ff */
[----:B------:R-:W-:Y:S01]  /*3910*/  ISETP.LT.OR P5, PT, R6, 0x1, !P1 ;  /* 0x000000010600780c */ /* 0x000fe20004fa1670 */
[----:B------:R-:W-:-:S04]  /*3920*/  IMAD.WIDE.U32 R26, R31, UR6, R26 ;  /* 0x000000061f1a7c25 */ /* 0x000fc8000f8e001a */
[----:B------:R-:W-:Y:S01]  /*3930*/  FMUL R29, R29, R12 ;  /* 0x0000000c1d1d7220 */ /* 0x000fe20000400000 */
[----:B------:R-:W-:-:S03]  /*3940*/  IMAD R31, R31, UR7, R24 ;  /* 0x000000071f1f7c24 */ /* 0x000fc6000f8e0218 */
[----:B------:R-:W-:Y:S01]  /*3950*/  FFMA R29, R144, R10, R29 ;  /* 0x0000000a901d7223 */ /* 0x000fe2000000001d */
[----:B------:R-:W-:Y:S02]  /*3960*/  IADD3 R24, P4, R26, UR8, RZ ;  /* 0x000000081a187c10 */ /* 0x000fe4000ff9e0ff */
[----:B------:R-:W-:Y:S02]  /*3970*/  PRMT R26, RZ, 0x7610, R26 ;  /* 0x00007610ff1a7816 */ /* 0x000fe4000000001a */
[----:B------:R-:W-:Y:S02]  /*3980*/  F2FP.SATFINITE.E4M3.F32.PACK_AB_MERGE_C R29, RZ, R29, RZ ;  /* 0x0000001dff1d723e */ /* 0x000fe400048070ff */
[----:B------:R-:W-:-:S03]  /*3990*/  IADD3.X R25, R27, UR9, R31, P4, !PT ;  /* 0x000000091b197c10 */ /* 0x000fc6000a7fe41f */
[----:B------:R1:W-:Y:S01]  /*39a0*/  @!P3 STG.E.U8 desc[UR18][R18.64+0x1], R29 ;  /* 0x0000011d1200b986 */ /* 0x0003e2000c101112 */
[----:B------:R-:W-:Y:S05]  /*39b0*/  @P5 BRA `(.L_x_43) ;  /* 0x0000000000045947 */ /* 0x000fea0003800000 */
[----:B------:R3:W5:Y:S02]  /*39c0*/  LDG.E.U8 R26, desc[UR18][R24.64] ;  /* 0x00000012181a7981 */ /* 0x000764000c1e1100 */
.L_x_43:
[----:B------:R-:W-:Y:S05]  /*39d0*/  BSYNC B1 ;  /* 0x0000000000017941 */ /* 0x000fea0003800000 */
.L_x_42:
        /* <DEDUP_REMOVED lines=12> */
.L_x_45:
[----:B------:R-:W-:Y:S05]  /*3aa0*/  BSYNC B1 ;  /* 0x0000000000017941 */ /* 0x000fea0003800000 */
.L_x_44:
[----:B-----5:R-:W-:Y:S01]  /*3ab0*/  LOP3.LUT R26, R26, 0xff, RZ, 0xc0, !PT ;  /* 0x000000ff1a1a7812 */ /* 0x020fe200078ec0ff */
[----:B------:R-:W-:Y:S01]  /*3ac0*/  BSSY B1, `(.L_x_46) ;  /* 0x000000b000017945 */ /* 0x000fe20003800000 */
[----:B------:R-:W-:Y:S02]  /*3ad0*/  ISETP.LT.OR P4, PT, R6, 0x9, !P0 ;  /* 0x000000090600780c */ /* 0x000fe40004781670 */
[----:B------:R-:W-:-:S05]  /*3ae0*/  F2FP.F16.E4M3.UNPACK_B R26, R26 ;  /* 0x0000001aff1a723e */ /* 0x000fca00020006ff */
[----:B----4-:R-:W-:Y:S01]  /*3af0*/  HADD2.F32 R27, -RZ, R26.H0_H0 ;  /* 0x2000001aff1b7230 */ /* 0x010fe20000004100 */
[----:B------:R-:W-:-:S04]  /*3b00*/  PRMT R26, RZ, 0x7610, R26 ;  /* 0x00007610ff1a7816 */ /* 0x000fc8000000001a */
[----:B------:R-:W-:-:S04]  /*3b10*/  FMUL R27, R27, R12 ;  /* 0x0000000c1b1b7220 */ /* 0x000fc80000400000 */
[----:B------:R-:W-:-:S05]  /*3b20*/  FFMA R27, R142, R10, R27 ;  /* 0x0000000a8e1b7223 */ /* 0x000fca000000001b */
[----:B------:R-:W-:-:S05]  /*3b30*/  F2FP.SATFINITE.E4M3.F32.PACK_AB_MERGE_C R27, RZ, R27, RZ ;  /* 0x0000001bff1b723e */ /* 0x000fca00048070ff */
[----:B------:R4:W-:Y:S01]  /*3b40*/  @!P3 STG.E.U8 desc[UR18][R16.64+0x1], R27 ;  /* 0x0000011b1000b986 */ /* 0x0009e2000c101112 */
[----:B------:R-:W-:Y:S05]  /*3b50*/  @P4 BRA `(.L_x_47) ;  /* 0x0000000000044947 */ /* 0x000fea0003800000 */
[----:B------:R0:W5:Y:S02]  /*3b60*/  LDG.E.U8 R26, desc[UR18][R4.64+0x8] ;  /* 0x00000812041a7981 */ /* 0x000164000c1e1100 */
.L_x_47:
[----:B------:R-:W-:Y:S05]  /*3b70*/  BSYNC B1 ;  /* 0x0000000000017941 */ /* 0x000fea0003800000 */
.L_x_46:
[----:B-----5:R-:W-:Y:S01]  /*3b80*/  LOP3.LUT R26, R26, 0xff, RZ, 0xc0, !PT ;  /* 0x000000ff1a1a7812 */ /* 0x020fe200078ec0ff */
[----:B------:R-:W-:Y:S01]  /*3b90*/  BSSY B1, `(.L_x_48) ;  /* 0x000000b000017945 */ /* 0x000fe20003800000 */
[----:B------:R-:W-:Y:S02]  /*3ba0*/  ISETP.LT.OR P3, PT, R6, 0xa, !P0 ;  /* 0x0000000a0600780c */ /* 0x000fe40004761670 */
[----:B------:R-:W-:-:S05]  /*3bb0*/  F2FP.F16.E4M3.UNPACK_B R26, R26 ;  /* 0x0000001aff1a723e */ /* 0x000fca00020006ff */
[----:B----4-:R-:W-:-:S05]  /*3bc0*/  HADD2.F32 R27, -RZ, R26.H0_H0 ;  /* 0x2000001aff1b7230 */ /* 0x010fca0000004100 */
[----:B------:R-:W-:-:S04]  /*3bd0*/  FMUL R26, R27, R12 ;  /* 0x0000000c1b1a7220 */ /* 0x000fc80000400000 */
[----:B------:R-:W-:-:S05]  /*3be0*/  FFMA R26, R145, R10, R26 ;  /* 0x0000000a911a7223 */ /* 0x000fca000000001a */
[----:B------:R-:W-:Y:S02]  /*3bf0*/  F2FP.SATFINITE.E4M3.F32.PACK_AB_MERGE_C R27, RZ, R26, RZ ;  /* 0x0000001aff1b723e */ /* 0x000fe400048070ff */
[----:B------:R-:W-:-:S03]  /*3c00*/  PRMT R26, RZ, 0x7610, R26 ;  /* 0x00007610ff1a7816 */ /* 0x000fc6000000001a */
[----:B------:R4:W-:Y:S01]  /*3c10*/  @!P4 STG.E.U8 desc[UR18][R18.64+0x8], R27 ;  /* 0x0000081b1200c986 */ /* 0x0009e2000c101112 */
[----:B------:R-:W-:Y:S05]  /*3c20*/  @P3 BRA `(.L_x_49) ;  /* 0x0000000000043947 */ /* 0x000fea0003800000 */
[----:B------:R0:W5:Y:S02]  /*3c30*/  LDG.E.U8 R26, desc[UR18][R4.64+0x9] ;  /* 0x00000912041a7981 */ /* 0x000164000c1e1100 */
.L_x_49:
[----:B------:R-:W-:Y:S05]  /*3c40*/  BSYNC B1 ;  /* 0x0000000000017941 */ /* 0x000fea0003800000 */
.L_x_48:
        /* <DEDUP_REMOVED lines=12> */
.L_x_51:
[----:B------:R-:W-:Y:S05]  /*3d10*/  BSYNC B1 ;  /* 0x0000000000017941 */ /* 0x000fea0003800000 */
.L_x_50:
        /* <DEDUP_REMOVED lines=12> */
.L_x_53:
[----:B------:R-:W-:Y:S05]  /*3de0*/  BSYNC B1 ;  /* 0x0000000000017941 */ /* 0x000fea0003800000 */
.L_x_52:
        /* <DEDUP_REMOVED lines=12> */
.L_x_55:
[----:B------:R-:W-:Y:S05]  /*3eb0*/  BSYNC B1 ;  /* 0x0000000000017941 */ /* 0x000fea0003800000 */
.L_x_54:
        /* <DEDUP_REMOVED lines=12> */
.L_x_57:
[----:B------:R-:W-:Y:S05]  /*3f80*/  BSYNC B1 ;  /* 0x0000000000017941 */ /* 0x000fea0003800000 */
.L_x_56:
        /* <DEDUP_REMOVED lines=12> */
.L_x_59:
[----:B------:R-:W-:Y:S05]  /*4050*/  BSYNC B1 ;  /* 0x0000000000017941 */ /* 0x000fea0003800000 */
.L_x_58:
        /* <DEDUP_REMOVED lines=12> */
.L_x_61:
[----:B------:R-:W-:Y:S05]  /*4120*/  BSYNC B1 ;  /* 0x0000000000017941 */ /* 0x000fea0003800000 */
.L_x_60:
        /* <DEDUP_REMOVED lines=12> */
.L_x_63:
[----:B------:R-:W-:Y:S05]  /*41f0*/  BSYNC B1 ;  /* 0x0000000000017941 */ /* 0x000fea0003800000 */
.L_x_62:
        /* <DEDUP_REMOVED lines=12> */
.L_x_65:
[----:B------:R-:W-:Y:S05]  /*42c0*/  BSYNC B1 ;  /* 0x0000000000017941 */ /* 0x000fea0003800000 */
.L_x_64:
        /* <DEDUP_REMOVED lines=12> */
.L_x_67:
[----:B------:R-:W-:Y:S05]  /*4390*/  BSYNC B1 ;  /* 0x0000000000017941 */ /* 0x000fea0003800000 */
.L_x_66:
        /* <DEDUP_REMOVED lines=12> */
.L_x_69:
[----:B------:R-:W-:Y:S05]  /*4460*/  BSYNC B1 ;  /* 0x0000000000017941 */ /* 0x000fea0003800000 */
.L_x_68:
        /* <DEDUP_REMOVED lines=12> */
.L_x_71:
[----:B------:R-:W-:Y:S05]  /*4530*/  BSYNC B1 ;  /* 0x0000000000017941 */ /* 0x000fea0003800000 */
.L_x_70:
        /* <DEDUP_REMOVED lines=12> */
.L_x_73:
[----:B------:R-:W-:Y:S05]  /*4600*/  BSYNC B1 ;  /* 0x0000000000017941 */ /* 0x000fea0003800000 */
.L_x_72:
        /* <DEDUP_REMOVED lines=12> */
.L_x_75:
[----:B------:R-:W-:Y:S05]  /*46d0*/  BSYNC B1 ;  /* 0x0000000000017941 */ /* 0x000fea0003800000 */
.L_x_74:
        /* <DEDUP_REMOVED lines=12> */
.L_x_77:
[----:B------:R-:W-:Y:S05]  /*47a0*/  BSYNC B1 ;  /* 0x0000000000017941 */ /* 0x000fea0003800000 */
.L_x_76:
        /* <DEDUP_REMOVED lines=12> */
.L_x_79:
[----:B------:R-:W-:Y:S05]  /*4870*/  BSYNC B1 ;  /* 0x0000000000017941 */ /* 0x000fea0003800000 */
.L_x_78:
        /* <DEDUP_REMOVED lines=12> */
.L_x_81:
[----:B------:R-:W-:Y:S05]  /*4940*/  BSYNC B1 ;  /* 0x0000000000017941 */ /* 0x000fea0003800000 */
.L_x_80:
        /* <DEDUP_REMOVED lines=12> */
.L_x_83:
[----:B------:R-:W-:Y:S05]  /*4a10*/  BSYNC B1 ;  /* 0x0000000000017941 */ /* 0x000fea0003800000 */
.L_x_82:
        /* <DEDUP_REMOVED lines=12> */
.L_x_85:
[----:B------:R-:W-:Y:S05]  /*4ae0*/  BSYNC B1 ;  /* 0x0000000000017941 */ /* 0x000fea0003800000 */
.L_x_84:
        /* <DEDUP_REMOVED lines=12> */
.L_x_87:
[----:B------:R-:W-:Y:S05]  /*4bb0*/  BSYNC B1 ;  /* 0x0000000000017941 */ /* 0x000fea0003800000 */
.L_x_86:
        /* <DEDUP_REMOVED lines=12> */
.L_x_89:
[----:B------:R-:W-:Y:S05]  /*4c80*/  BSYNC B1 ;  /* 0x0000000000017941 */ /* 0x000fea0003800000 */
.L_x_88:
        /* <DEDUP_REMOVED lines=12> */
.L_x_91:
[----:B------:R-:W-:Y:S05]  /*4d50*/  BSYNC B1 ;  /* 0x0000000000017941 */ /* 0x000fea0003800000 */
.L_x_90:
        /* <DEDUP_REMOVED lines=12> */
.L_x_93:
[----:B------:R-:W-:Y:S05]  /*4e20*/  BSYNC B1 ;  /* 0x0000000000017941 */ /* 0x000fea0003800000 */
.L_x_92:
        /* <DEDUP_REMOVED lines=12> */
.L_x_95:
[----:B------:R-:W-:Y:S05]  /*4ef0*/  BSYNC B1 ;  /* 0x0000000000017941 */ /* 0x000fea0003800000 */
.L_x_94:
        /* <DEDUP_REMOVED lines=12> */
.L_x_97:
[----:B------:R-:W-:Y:S05]  /*4fc0*/  BSYNC B1 ;  /* 0x0000000000017941 */ /* 0x000fea0003800000 */
.L_x_96:
        /* <DEDUP_REMOVED lines=12> */
.L_x_99:
[----:B------:R-:W-:Y:S05]  /*5090*/  BSYNC B1 ;  /* 0x0000000000017941 */ /* 0x000fea0003800000 */
.L_x_98:
        /* <DEDUP_REMOVED lines=12> */
.L_x_101:
[----:B------:R-:W-:Y:S05]  /*5160*/  BSYNC B1 ;  /* 0x0000000000017941 */ /* 0x000fea0003800000 */
.L_x_100:
        /* <DEDUP_REMOVED lines=12> */
.L_x_103:
[----:B------:R-:W-:Y:S05]  /*5230*/  BSYNC B1 ;  /* 0x0000000000017941 */ /* 0x000fea0003800000 */
.L_x_102:
        /* <DEDUP_REMOVED lines=12> */
.L_x_105:
[----:B------:R-:W-:Y:S05]  /*5300*/  BSYNC B1 ;  /* 0x0000000000017941 */ /* 0x000fea0003800000 */
.L_x_104:
        /* <DEDUP_REMOVED lines=12> */
.L_x_107:
[----:B------:R-:W-:Y:S05]  /*53d0*/  BSYNC B1 ;  /* 0x0000000000017941 */ /* 0x000fea0003800000 */
.L_x_106:
        /* <DEDUP_REMOVED lines=12> */
.L_x_109:
[----:B------:R-:W-:Y:S05]  /*54a0*/  BSYNC B1 ;  /* 0x0000000000017941 */ /* 0x000fea0003800000 */
.L_x_108:
        /* <DEDUP_REMOVED lines=12> */
.L_x_111:
[----:B------:R-:W-:Y:S05]  /*5570*/  BSYNC B1 ;  /* 0x0000000000017941 */ /* 0x000fea0003800000 */
.L_x_110:
        /* <DEDUP_REMOVED lines=12> */
.L_x_113:
[----:B------:R-:W-:Y:S05]  /*5640*/  BSYNC B1 ;  /* 0x0000000000017941 */ /* 0x000fea0003800000 */
.L_x_112:
        /* <DEDUP_REMOVED lines=12> */
.L_x_115:
[----:B------:R-:W-:Y:S05]  /*5710*/  BSYNC B1 ;  /* 0x0000000000017941 */ /* 0x000fea0003800000 */
.L_x_114:
        /* <DEDUP_REMOVED lines=12> */
.L_x_117:
[----:B------:R-:W-:Y:S05]  /*57e0*/  BSYNC B1 ;  /* 0x0000000000017941 */ /* 0x000fea0003800000 */
.L_x_116:
        /* <DEDUP_REMOVED lines=12> */
.L_x_119:
[----:B------:R-:W-:Y:S05]  /*58b0*/  BSYNC B1 ;  /* 0x0000000000017941 */ /* 0x000fea0003800000 */
.L_x_118:
        /* <DEDUP_REMOVED lines=12> */
.L_x_121:
[----:B------:R-:W-:Y:S05]  /*5980*/  BSYNC B1 ;  /* 0x0000000000017941 */ /* 0x000fea0003800000 */
.L_x_120:
        /* <DEDUP_REMOVED lines=12> */
.L_x_123:
[----:B------:R-:W-:Y:S05]  /*5a50*/  BSYNC B1 ;  /* 0x0000000000017941 */ /* 0x000fea0003800000 */
.L_x_122:
        /* <DEDUP_REMOVED lines=12> */
.L_x_125:
[----:B------:R-:W-:Y:S05]  /*5b20*/  BSYNC B1 ;  /* 0x0000000000017941 */ /* 0x000fea0003800000 */
.L_x_124:
        /* <DEDUP_REMOVED lines=12> */
.L_x_127:
[----:B------:R-:W-:Y:S05]  /*5bf0*/  BSYNC B1 ;  /* 0x0000000000017941 */ /* 0x000fea0003800000 */
.L_x_126:
        /* <DEDUP_REMOVED lines=12> */
.L_x_129:
[----:B------:R-:W-:Y:S05]  /*5cc0*/  BSYNC B1 ;  /* 0x0000000000017941 */ /* 0x000fea0003800000 */
.L_x_128:
        /* <DEDUP_REMOVED lines=12> */
.L_x_131:
[----:B------:R-:W-:Y:S05]  /*5d90*/  BSYNC B1 ;  /* 0x0000000000017941 */ /* 0x000fea0003800000 */
.L_x_130:
        /* <DEDUP_REMOVED lines=12> */
.L_x_133:
[----:B------:R-:W-:Y:S05]  /*5e60*/  BSYNC B1 ;  /* 0x0000000000017941 */ /* 0x000fea0003800000 */
.L_x_132:
        /* <DEDUP_REMOVED lines=12> */
.L_x_135:
[----:B------:R-:W-:Y:S05]  /*5f30*/  BSYNC B1 ;  /* 0x0000000000017941 */ /* 0x000fea0003800000 */
.L_x_134:
        /* <DEDUP_REMOVED lines=12> */
.L_x_137:
[----:B------:R-:W-:Y:S05]  /*6000*/  BSYNC B1 ;  /* 0x0000000000017941 */ /* 0x000fea0003800000 */
.L_x_136:
        /* <DEDUP_REMOVED lines=12> */
.L_x_139:
[----:B------:R-:W-:Y:S05]  /*60d0*/  BSYNC B1 ;  /* 0x0000000000017941 */ /* 0x000fea0003800000 */
.L_x_138:
        /* <DEDUP_REMOVED lines=12> */
.L_x_141:
[----:B------:R-:W-:Y:S05]  /*61a0*/  BSYNC B1 ;  /* 0x0000000000017941 */ /* 0x000fea0003800000 */
.L_x_140:
        /* <DEDUP_REMOVED lines=12> */
.L_x_143:
[----:B------:R-:W-:Y:S05]  /*6270*/  BSYNC B1 ;  /* 0x0000000000017941 */ /* 0x000fea0003800000 */
.L_x_142:
        /* <DEDUP_REMOVED lines=12> */
.L_x_145:
[----:B------:R-:W-:Y:S05]  /*6340*/  BSYNC B1 ;  /* 0x0000000000017941 */ /* 0x000fea0003800000 */
.L_x_144:
        /* <DEDUP_REMOVED lines=12> */
.L_x_147:
[----:B------:R-:W-:Y:S05]  /*6410*/  BSYNC B1 ;  /* 0x0000000000017941 */ /* 0x000fea0003800000 */
.L_x_146:
        /* <DEDUP_REMOVED lines=12> */
.L_x_149:
[----:B------:R-:W-:Y:S05]  /*64e0*/  BSYNC B1 ;  /* 0x0000000000017941 */ /* 0x000fea0003800000 */
.L_x_148:
        /* <DEDUP_REMOVED lines=12> */
.L_x_151:
[----:B------:R-:W-:Y:S05]  /*65b0*/  BSYNC B1 ;  /* 0x0000000000017941 */ /* 0x000fea0003800000 */
.L_x_150:
        /* <DEDUP_REMOVED lines=12> */
.L_x_153:
[----:B------:R-:W-:Y:S05]  /*6680*/  BSYNC B1 ;  /* 0x0000000000017941 */ /* 0x000fea0003800000 */
.L_x_152:
        /* <DEDUP_REMOVED lines=12> */
.L_x_155:
[----:B------:R-:W-:Y:S05]  /*6750*/  BSYNC B1 ;  /* 0x0000000000017941 */ /* 0x000fea0003800000 */
.L_x_154:
        /* <DEDUP_REMOVED lines=12> */
.L_x_157:
[----:B------:R-:W-:Y:S05]  /*6820*/  BSYNC B1 ;  /* 0x0000000000017941 */ /* 0x000fea0003800000 */
.L_x_156:
        /* <DEDUP_REMOVED lines=12> */
.L_x_159:
[----:B------:R-:W-:Y:S05]  /*68f0*/  BSYNC B1 ;  /* 0x0000000000017941 */ /* 0x000fea0003800000 */
.L_x_158:
[----:B-----5:R-:W-:Y:S01]  /*6900*/  LOP3.LUT R26, R26, 0xff, RZ, 0xc0, !PT ;  /* 0x000000ff1a1a7812 */ /* 0x020fe200078ec0ff */
[----:B------:R-:W-:Y:S01]  /*6910*/  BSSY B1, `(.L_x_160) ;  /* 0x000000b000017945 */ /* 0x000fe20003800000 */
[----:B------:R-:W-:Y:S02]  /*6920*/  ISETP.LT.OR P0, PT, R6, 0x7a, !P0 ;  /* 0x0000007a0600780c */ /* 0x000fe40004701670 */
[----:B------:R-:W-:-:S05]  /*6930*/  F2FP.F16.E4M3.UNPACK_B R26, R26 ;  /* 0x0000001aff1a723e */ /* 0x000fca00020006ff */
[----:B----4-:R-:W-:-:S05]  /*6940*/  HADD2.F32 R27, -RZ, R26.H0_H0 ;  /* 0x2000001aff1b7230 */ /* 0x010fca0000004100 */
[----:B------:R-:W-:-:S04]  /*6950*/  FMUL R26, R27, R12 ;  /* 0x0000000c1b1a7220 */ /* 0x000fc80000400000 */
[----:B------:R-:W-:Y:S01]  /*6960*/  FFMA R26, R21, R10, R26 ;  /* 0x0000000a151a7223 */ /* 0x000fe2000000001a */
[----:B------:R-:W-:-:S04]  /*6970*/  PRMT R21, RZ, 0x7610, R21 ;  /* 0x00007610ff157816 */ /* 0x000fc80000000015 */
[----:B------:R-:W-:-:S05]  /*6980*/  F2FP.SATFINITE.E4M3.F32.PACK_AB_MERGE_C R27, RZ, R26, RZ ;  /* 0x0000001aff1b723e */ /* 0x000fca00048070ff */
[----:B------:R4:W-:Y:S01]  /*6990*/  @!P4 STG.E.U8 desc[UR18][R18.64+0x78], R27 ;  /* 0x0000781b1200c986 */ /* 0x0009e2000c101112 */
[----:B------:R-:W-:Y:S05]  /*69a0*/  @P0 BRA `(.L_x_161) ;  /* 0x0000000000040947 */ /* 0x000fea0003800000 */
[----:B------:R0:W5:Y:S02]  /*69b0*/  LDG.E.U8 R21, desc[UR18][R4.64+0x79] ;  /* 0x0000791204157981 */ /* 0x000164000c1e1100 */
.L_x_161:
[----:B------:R-:W-:Y:S05]  /*69c0*/  BSYNC B1 ;  /* 0x0000000000017941 */ /* 0x000fea0003800000 */
.L_x_160:
[----:B-----5:R-:W-:Y:S01]  /*69d0*/  LOP3.LUT R21, R21, 0xff, RZ, 0xc0, !PT ;  /* 0x000000ff15157812 */ /* 0x020fe200078ec0ff */
[----:B------:R-:W-:Y:S01]  /*69e0*/  BSSY B1, `(.L_x_162) ;  /* 0x000000b000017945 */ /* 0x000fe20003800000 */
[----:B------:R-:W-:Y:S02]  /*69f0*/  ISETP.LT.OR P3, PT, R6, 0x79, !P1 ;  /* 0x000000790600780c */ /* 0x000fe40004f61670 */
[----:B------:R-:W-:Y:S02]  /*6a00*/  F2FP.F16.E4M3.UNPACK_B R21, R21 ;  /* 0x00000015ff15723e */ /* 0x000fe400020006ff */
[----:B0-2---:R-:W-:-:S03]  /*6a10*/  PRMT R4, RZ, 0x7610, R4 ;  /* 0x00007610ff047816 */ /* 0x005fc60000000004 */
[----:B------:R-:W-:-:S05]  /*6a20*/  HADD2.F32 R21, -RZ, R21.H0_H0 ;  /* 0x20000015ff157230 */ /* 0x000fca0000004100 */
[----:B------:R-:W-:-:S04]  /*6a30*/  FMUL R21, R21, R12 ;  /* 0x0000000c15157220 */ /* 0x000fc80000400000 */
[----:B------:R-:W-:-:S05]  /*6a40*/  FFMA R21, R20, R10, R21 ;  /* 0x0000000a14157223 */ /* 0x000fca0000000015 */
[----:B------:R-:W-:-:S05]  /*6a50*/  F2FP.SATFINITE.E4M3.F32.PACK_AB_MERGE_C R21, RZ, R21, RZ ;  /* 0x00000015ff15723e */ /* 0x000fca00048070ff */
[----:B------:R0:W-:Y:S01]  /*6a60*/  @!P0 STG.E.U8 desc[UR18][R18.64+0x79], R21 ;  /* 0x0000791512008986 */ /* 0x0001e2000c101112 */
[----:B------:R-:W-:Y:S05]  /*6a70*/  @P3 BRA `(.L_x_163) ;  /* 0x0000000000043947 */ /* 0x000fea0003800000 */
[----:B------:R2:W5:Y:S02]  /*6a80*/  LDG.E.U8 R4, desc[UR18][R24.64+0x78] ;  /* 0x0000781218047981 */ /* 0x000564000c1e1100 */
.L_x_163:
[----:B------:R-:W-:Y:S05]  /*6a90*/  BSYNC B1 ;  /* 0x0000000000017941 */ /* 0x000fea0003800000 */
.L_x_162:
        /* <DEDUP_REMOVED lines=12> */
.L_x_165:
[----:B------:R-:W-:Y:S05]  /*6b60*/  BSYNC B1 ;  /* 0x0000000000017941 */ /* 0x000fea0003800000 */
.L_x_164:
[----:B------:R-:W-:Y:S05]  /*6b70*/  @P1 BRA `(.L_x_166) ;  /* 0x0000001000281947 */ /* 0x000fea0003800000 */
[----:B-----5:R-:W-:-:S04]  /*6b80*/  LOP3.LUT R4, R4, 0xff, RZ, 0xc0, !PT ;  /* 0x000000ff04047812 */ /* 0x020fc800078ec0ff */
[----:B------:R-:W-:-:S05]  /*6b90*/  F2FP.F16.E4M3.UNPACK_B R4, R4 ;  /* 0x00000004ff04723e */ /* 0x000fca00020006ff */
[----:B0-----:R-:W-:-:S05]  /*6ba0*/  HADD2.F32 R5, -RZ, R4.H0_H0 ;  /* 0x20000004ff057230 */ /* 0x001fca0000004100 */
[----:B------:R-:W-:-:S04]  /*6bb0*/  FMUL R5, R5, R12 ;  /* 0x0000000c05057220 */ /* 0x000fc80000400000 */
[----:B------:R-:W-:-:S05]  /*6bc0*/  FFMA R5, R22, R10, R5 ;  /* 0x0000000a16057223 */ /* 0x000fca0000000005 */
[----:B------:R-:W-:-:S05]  /*6bd0*/  F2FP.SATFINITE.E4M3.F32.PACK_AB_MERGE_C R5, RZ, R5, RZ ;  /* 0x00000005ff05723e */ /* 0x000fca00048070ff */
[----:B------:R0:W-:Y:S01]  /*6be0*/  STG.E.U8 desc[UR18][R16.64+0x79], R5 ;  /* 0x0000790510007986 */ /* 0x0001e2000c101112 */
[----:B------:R-:W-:Y:S05]  /*6bf0*/  BRA `(.L_x_166) ;  /* 0x0000001000087947 */ /* 0x000fea0003800000 */
.L_x_37:
[----:B------:R-:W-:Y:S01]  /*6c00*/  ISETP.GE.AND P1, PT, R30, 0x1, PT ;  /* 0x000000011e00780c */ /* 0x000fe20003f26270 */
[-C--:B------:R-:W-:Y:S01]  /*6c10*/  FMUL R149, R149, R10.reuse ;  /* 0x0000000a95957220 */ /* 0x080fe20000400000 */
[-C--:B------:R-:W-:Y:S01]  /*6c20*/  FMUL R144, R144, R10.reuse ;  /* 0x0000000a90907220 */ /* 0x080fe20000400000 */
[----:B------:R-:W-:Y:S01]  /*6c30*/  ISETP.GE.AND P0, PT, R30, 0x9, PT ;  /* 0x000000091e00780c */ /* 0x000fe20003f06270 */
[-C--:B------:R-:W-:Y:S01]  /*6c40*/  FMUL R147, R147, R10.reuse ;  /* 0x0000000a93937220 */ /* 0x080fe20000400000 */
[----:B------:R-:W-:Y:S01]  /*6c50*/  ISETP.LT.OR P4, PT, R6, 0x1, !P1 ;  /* 0x000000010600780c */ /* 0x000fe20004f81670 */
[-C--:B------:R-:W-:Y:S01]  /*6c60*/  FMUL R142, R142, R10.reuse ;  /* 0x0000000a8e8e7220 */ /* 0x080fe20000400000 */
[----:B------:R-:W-:Y:S01]  /*6c70*/  ISETP.LT.OR P5, PT, R6, 0x2, !P1 ;  /* 0x000000020600780c */ /* 0x000fe20004fa1670 */
[-C--:B------:R-:W-:Y:S01]  /*6c80*/  FMUL R145, R145, R10.reuse ;  /* 0x0000000a91917220 */ /* 0x080fe20000400000 */
[----:B------:R-:W-:Y:S01]  /*6c90*/  F2FP.SATFINITE.E4M3.F32.PACK_AB_MERGE_C R149, RZ, R149, RZ ;  /* 0x00000095ff95723e */ /* 0x000fe200048070ff */
[----:B------:R-:W-:Y:S01]  /*6ca0*/  FMUL R140, R140, R10 ;  /* 0x0000000a8c8c7220 */ /* 0x000fe20000400000 */
[----:B------:R-:W-:Y:S01]  /*6cb0*/  F2FP.SATFINITE.E4M3.F32.PACK_AB_MERGE_C R5, RZ, R144, RZ ;  /* 0x00000090ff05723e */ /* 0x000fe200048070ff */
[-C--:B------:R-:W-:Y:S01]  /*6cc0*/  FMUL R143, R143, R10.reuse ;  /* 0x0000000a8f8f7220 */ /* 0x080fe20000400000 */
[----:B------:R-:W-:Y:S01]  /*6cd0*/  ISETP.LT.OR P3, PT, R6, 0x1, !P0 ;  /* 0x000000010600780c */ /* 0x000fe20004761670 */
[-C--:B------:R-:W-:Y:S01]  /*6ce0*/  FMUL R138, R138, R10.reuse ;  /* 0x0000000a8a8a7220 */ /* 0x080fe20000400000 */
[C---:B------:R-:W-:Y:S01]  /*6cf0*/  ISETP.LT.OR P6, PT, R6.reuse, 0xa, !P1 ;  /* 0x0000000a0600780c */ /* 0x040fe20004fc1670 */
[-C--:B------:R-:W-:Y:S01]  /*6d00*/  FMUL R141, R141, R10.reuse ;  /* 0x0000000a8d8d7220 */ /* 0x080fe20000400000 */
[----:B------:R-:W-:Y:S01]  /*6d10*/  F2FP.SATFINITE.E4M3.F32.PACK_AB_MERGE_C R147, RZ, R147, RZ ;  /* 0x00000093ff93723e */ /* 0x000fe200048070ff */
[----:B------:R-:W-:Y:S01]  /*6d20*/  @!P4 STG.E.U8 desc[UR18][R18.64], R149 ;  /* 0x000000951200c986 */ /* 0x000fe2000c101112 */
[----:B------:R-:W-:Y:S01]  /*6d30*/  ISETP.LT.OR P4, PT, R6, 0x2, !P0 ;  /* 0x000000020600780c */ /* 0x000fe20004781670 */
[----:B------:R-:W-:Y:S01]  /*6d40*/  FMUL R136, R136, R10 ;  /* 0x0000000a88887220 */ /* 0x000fe20000400000 */
[----:B------:R-:W-:Y:S01]  /*6d50*/  F2FP.SATFINITE.E4M3.F32.PACK_AB_MERGE_C R25, RZ, R142, RZ ;  /* 0x0000008eff19723e */ /* 0x000fe200048070ff */
[----:B------:R0:W-:Y:S01]  /*6d60*/  @!P5 STG.E.U8 desc[UR18][R18.64+0x1], R5 ;  /* 0x000001051200d986 */ /* 0x0001e2000c101112 */
[C---:B------:R-:W-:Y:S01]  /*6d70*/  ISETP.LT.OR P5, PT, R6.reuse, 0x9, !P1 ;  /* 0x000000090600780c */ /* 0x040fe20004fa1670 */
[-C--:B------:R-:W-:Y:S01]  /*6d80*/  FMUL R139, R139, R10.reuse ;  /* 0x0000000a8b8b7220 */ /* 0x080fe20000400000 */
[----:B------:R-:W-:Y:S01]  /*6d90*/  F2FP.SATFINITE.E4M3.F32.PACK_AB_MERGE_C R145, RZ, R145, RZ ;  /* 0x00000091ff91723e */ /* 0x000fe200048070ff */
[----:B------:R-:W-:Y:S01]  /*6da0*/  @!P3 STG.E.U8 desc[UR18][R16.64], R147 ;  /* 0x000000931000b986 */ /* 0x000fe2000c101112 */
[----:B------:R-:W-:Y:S01]  /*6db0*/  ISETP.LT.OR P3, PT, R6, 0x9, !P0 ;  /* 0x000000090600780c */ /* 0x000fe20004761670 */
[-C--:B------:R-:W-:Y:S01]  /*6dc0*/  FMUL R134, R134, R10.reuse ;  /* 0x0000000a86867220 */ /* 0x080fe20000400000 */
[----:B------:R-:W-:Y:S01]  /*6dd0*/  F2FP.SATFINITE.E4M3.F32.PACK_AB_MERGE_C R143, RZ, R143, RZ ;  /* 0x0000008fff8f723e */ /* 0x000fe200048070ff */
[-C--:B------:R-:W-:Y:S01]  /*6de0*/  FMUL R137, R137, R10.reuse ;  /* 0x0000000a89897220 */ /* 0x080fe20000400000 */
[----:B------:R-:W-:Y:S01]  /*6df0*/  F2FP.SATFINITE.E4M3.F32.PACK_AB_MERGE_C R141, RZ, R141, RZ ;  /* 0x0000008dff8d723e */ /* 0x000fe200048070ff */
[----:B------:R1:W-:Y:S01]  /*6e00*/  @!P4 STG.E.U8 desc[UR18][R16.64+0x1], R25 ;  /* 0x000001191000c986 */ /* 0x0003e2000c101112 */
[----:B------:R-:W-:Y:S01]  /*6e10*/  ISETP.LT.OR P4, PT, R6, 0xa, !P0 ;  /* 0x0000000a0600780c */ /* 0x000fe20004781670 */
[----:B------:R-:W-:Y:S01]  /*6e20*/  FMUL R132, R132, R10 ;  /* 0x0000000a84847220 */ /* 0x000fe20000400000 */
[----:B0-----:R-:W-:Y:S01]  /*6e30*/  F2FP.SATFINITE.E4M3.F32.PACK_AB_MERGE_C R5, RZ, R140, RZ ;  /* 0x0000008cff05723e */ /* 0x001fe200048070ff */
[----:B------:R-:W-:Y:S01]  /*6e40*/  @!P5 STG.E.U8 desc[UR18][R18.64+0x8], R145 ;  /* 0x000008911200d986 */ /* 0x000fe2000c101112 */
[C---:B------:R-:W-:Y:S01]  /*6e50*/  ISETP.LT.OR P5, PT, R6.reuse, 0x11, !P1 ;  /* 0x000000110600780c */ /* 0x040fe20004fa1670 */
[-C--:B------:R-:W-:Y:S01]  /*6e60*/  FMUL R135, R135, R10.reuse ;  /* 0x0000000a87877220 */ /* 0x080fe20000400000 */
[----:B------:R-:W-:Y:S01]  /*6e70*/  F2FP.SATFINITE.E4M3.F32.PACK_AB_MERGE_C R139, RZ, R139, RZ ;  /* 0x0000008bff8b723e */ /* 0x000fe200048070ff */
[----:B------:R0:W-:Y:S01]  /*6e80*/  @!P6 STG.E.U8 desc[UR18][R18.64+0x9], R5 ;  /* 0x000009051200e986 */ /* 0x0001e2000c101112 */
[----:B------:R-:W-:Y:S01]  /*6e90*/  ISETP.LT.OR P6, PT, R6, 0x12, !P1 ;  /* 0x000000120600780c */ /* 0x000fe20004fc1670 */
[----:B------:R-:W-:Y:S01]  /*6ea0*/  FMUL R130, R130, R10 ;  /* 0x0000000a82827220 */ /* 0x000fe20000400000 */
[----:B------:R-:W-:Y:S01]  /*6eb0*/  F2FP.SATFINITE.E4M3.F32.PACK_AB_MERGE_C R137, RZ, R137, RZ ;  /* 0x00000089ff89723e */ /* 0x000fe200048070ff */
[----:B------:R-:W-:Y:S01]  /*6ec0*/  @!P3 STG.E.U8 desc[UR18][R16.64+0x8], R143 ;  /* 0x0000088f1000b986 */ /* 0x000fe2000c101112 */
[----:B-1----:R-:W-:Y:S01]  /*6ed0*/  F2FP.SATFINITE.E4M3.F32.PACK_AB_MERGE_C R25, RZ, R138, RZ ;  /* 0x0000008aff19723e */ /* 0x002fe200048070ff */
[-C--:B------:R-:W-:Y:S01]  /*6ee0*/  FMUL R133, R133, R10.reuse ;  /* 0x0000000a85857220 */ /* 0x080fe20000400000 */
[----:B------:R-:W-:Y:S01]  /*6ef0*/  ISETP.LT.OR P3, PT, R6, 0x11, !P0 ;  /* 0x000000110600780c */ /* 0x000fe20004761670 */
[-C--:B------:R-:W-:Y:S01]  /*6f00*/  FMUL R128, R128, R10.reuse ;  /* 0x0000000a80807220 */ /* 0x080fe20000400000 */
[----:B------:R-:W-:Y:S01]  /*6f10*/  F2FP.SATFINITE.E4M3.F32.PACK_AB_MERGE_C R135, RZ, R135, RZ ;  /* 0x00000087ff87723e */ /* 0x000fe200048070ff */
[----:B------:R1:W-:Y:S01]  /*6f20*/  @!P4 STG.E.U8 desc[UR18][R16.64+0x9], R25 ;  /* 0x000009191000c986 */ /* 0x0003e2000c101112 */
[C---:B------:R-:W-:Y:S01]  /*6f30*/  ISETP.LT.OR P4, PT, R6.reuse, 0x12, !P0 ;  /* 0x000000120600780c */ /* 0x040fe20004781670 */
[----:B------:R-:W-:Y:S01]  /*6f40*/  FMUL R131, R131, R10 ;  /* 0x0000000a83837220 */ /* 0x000fe20000400000 */
[----:B0-----:R-:W-:Y:S01]  /*6f50*/  F2FP.SATFINITE.E4M3.F32.PACK_AB_MERGE_C R5, RZ, R136, RZ ;  /* 0x00000088ff05723e */ /* 0x001fe200048070ff */
[----:B------:R-:W-:Y:S01]  /*6f60*/  @!P5 STG.E.U8 desc[UR18][R18.64+0x10], R141 ;  /* 0x0000108d1200d986 */ /* 0x000fe2000c101112 */
[----:B------:R-:W-:Y:S01]  /*6f70*/  ISETP.LT.OR P5, PT, R6, 0x19, !P1 ;  /* 0x000000190600780c */ /* 0x000fe20004fa1670 */
[-C--:B------:R-:W-:Y:S01]  /*6f80*/  FMUL R126, R126, R10.reuse ;  /* 0x0000000a7e7e7220 */ /* 0x080fe20000400000 */
[----:B------:R-:W-:Y:S01]  /*6f90*/  F2FP.SATFINITE.E4M3.F32.PACK_AB_MERGE_C R133, RZ, R133, RZ ;  /* 0x00000085ff85723e */ /* 0x000fe200048070ff */
[----:B------:R0:W-:Y:S01]  /*6fa0*/  @!P6 STG.E.U8 desc[UR18][R18.64+0x11], R5 ;  /* 0x000011051200e986 */ /* 0x0001e2000c101112 */
[----:B------:R-:W-:Y:S01]  /*6fb0*/  ISETP.LT.OR P6, PT, R6, 0x1a, !P1 ;  /* 0x0000001a0600780c */ /* 0x000fe20004fc1670 */
[-C--:B------:R-:W-:Y:S01]  /*6fc0*/  FMUL R129, R129, R10.reuse ;  /* 0x0000000a81817220 */ /* 0x080fe20000400000 */
[----:B------:R-:W-:Y:S01]  /*6fd0*/  FMUL R124, R124, R10 ;  /* 0x0000000a7c7c7220 */ /* 0x000fe20000400000 */
[----:B-1----:R-:W-:Y:S01]  /*6fe0*/  F2FP.SATFINITE.E4M3.F32.PACK_AB_MERGE_C R25, RZ, R134, RZ ;  /* 0x00000086ff19723e */ /* 0x002fe200048070ff */
[----:B------:R-:W-:Y:S01]  /*6ff0*/  @!P3 STG.E.U8 desc[UR18][R16.64+0x10], R139 ;  /* 0x0000108b1000b986 */ /* 0x000fe2000c101112 */
[C---:B------:R-:W-:Y:S01]  /*7000*/  ISETP.LT.OR P3, PT, R6.reuse, 0x19, !P0 ;  /* 0x000000190600780c */ /* 0x040fe20004761670 */
        /* <DEDUP_REMOVED lines=37> */
[-C--:B------:R-:W-:Y:S01]  /*7260*/  FMUL R112, R112, R10.reuse ;  /* 0x0000000a70707220 */ /* 0x080fe20000400000 */
        /* <DEDUP_REMOVED lines=81> */
[C---:B------:R-:W-:Y:S01]  /*7780*/  ISETP.LT.OR P6, PT, R6.reuse, 0x52, !P1 ;  /* 0x000000520600780c */ /* 0x040fe20004fc1670 */
        /* <DEDUP_REMOVED lines=22> */
[----:B------:R-:W-:-:S02]  /*78f0*/  ISETP.LT.OR P3, PT, R6, 0x59, !P0 ;  /* 0x000000590600780c */ /* 0x000fc40004761670 */
[----:B------:R-:W-:Y:S01]  /*7900*/  F2FP.SATFINITE.E4M3.F32.PACK_AB_MERGE_C R91, RZ, R91, RZ ;  /* 0x0000005bff5b723e */ /* 0x000fe200048070ff */
[----:B------:R1:W-:Y:S01]  /*7910*/  @!P4 STG.E.U8 desc[UR18][R16.64+0x51], R25 ;  /* 0x000051191000c986 */ /* 0x0003e2000c101112 */
[C---:B------:R-:W-:Y:S02]  /*7920*/  ISETP.LT.OR P4, PT, R6.reuse, 0x5a, !P0 ;  /* 0x0000005a0600780c */ /* 0x040fe40004781670 */
[----:B0-----:R-:W-:Y:S01]  /*7930*/  F2FP.SATFINITE.E4M3.F32.PACK_AB_MERGE_C R5, RZ, R100, RZ ;  /* 0x00000064ff05723e */ /* 0x001fe200048070ff */
[----:B------:R-:W-:Y:S01]  /*7940*/  @!P5 STG.E.U8 desc[UR18][R18.64+0x58], R105 ;  /* 0x000058691200d986 */ /* 0x000fe2000c101112 */
[C---:B------:R-:W-:Y:S02]  /*7950*/  ISETP.LT.OR P5, PT, R6.reuse, 0x61, !P1 ;  /* 0x000000610600780c */ /* 0x040fe40004fa1670 */
[----:B------:R-:W-:Y:S01]  /*7960*/  F2FP.SATFINITE.E4M3.F32.PACK_AB_MERGE_C R21, RZ, R21, RZ ;  /* 0x00000015ff15723e */ /* 0x000fe200048070ff */
[----:B------:R0:W-:Y:S01]  /*7970*/  @!P6 STG.E.U8 desc[UR18][R18.64+0x59], R5 ;  /* 0x000059051200e986 */ /* 0x0001e2000c101112 */
[----:B------:R-:W-:-:S02]  /*7980*/  ISETP.LT.OR P6, PT, R6, 0x62, !P1 ;  /* 0x000000620600780c */ /* 0x000fc40004fc1670 */
[----:B------:R-:W-:Y:S01]  /*7990*/  F2FP.SATFINITE.E4M3.F32.PACK_AB_MERGE_C R23, RZ, R23, RZ ;  /* 0x00000017ff17723e */ /* 0x000fe200048070ff */
[----:B------:R-:W-:Y:S01]  /*79a0*/  @!P3 STG.E.U8 desc[UR18][R16.64+0x58], R103 ;  /* 0x000058671000b986 */ /* 0x000fe2000c101112 */
[----:B-1----:R-:W-:Y:S02]  /*79b0*/  F2FP.SATFINITE.E4M3.F32.PACK_AB_MERGE_C R25, RZ, R98, RZ ;  /* 0x00000062ff19723e */ /* 0x002fe400048070ff */
[C---:B------:R-:W-:Y:S02]  /*79c0*/  ISETP.LT.OR P3, PT, R6.reuse, 0x61, !P0 ;  /* 0x000000610600780c */ /* 0x040fe40004761670 */
[----:B------:R-:W-:Y:S01]  /*79d0*/  F2FP.SATFINITE.E4M3.F32.PACK_AB_MERGE_C R27, RZ, R22, RZ ;  /* 0x00000016ff1b723e */ /* 0x000fe200048070ff */
[----:B------:R1:W-:Y:S01]  /*79e0*/  @!P4 STG.E.U8 desc[UR18][R16.64+0x59], R25 ;  /* 0x000059191000c986 */ /* 0x0003e2000c101112 */
[C---:B------:R-:W-:Y:S02]  /*79f0*/  ISETP.LT.OR P4, PT, R6.reuse, 0x62, !P0 ;  /* 0x000000620600780c */ /* 0x040fe40004781670 */
[----:B0-----:R-:W-:Y:S01]  /*7a00*/  F2FP.SATFINITE.E4M3.F32.PACK_AB_MERGE_C R5, RZ, R96, RZ ;  /* 0x00000060ff05723e */ /* 0x001fe200048070ff */
[----:B------:R-:W-:Y:S01]  /*7a10*/  @!P5 STG.E.U8 desc[UR18][R18.64+0x60], R101 ;  /* 0x000060651200d986 */ /* 0x000fe2000c101112 */
[----:B------:R-:W-:-:S03]  /*7a20*/  ISETP.LT.OR P5, PT, R6, 0x69, !P1 ;  /* 0x000000690600780c */ /* 0x000fc60004fa1670 */
[----:B------:R0:W-:Y:S01]  /*7a30*/  @!P6 STG.E.U8 desc[UR18][R18.64+0x61], R5 ;  /* 0x000061051200e986 */ /* 0x0001e2000c101112 */
[C---:B------:R-:W-:Y:S02]  /*7a40*/  ISETP.LT.OR P6, PT, R6.reuse, 0x6a, !P1 ;  /* 0x0000006a0600780c */ /* 0x040fe40004fc1670 */
[----:B-1----:R-:W-:Y:S01]  /*7a50*/  F2FP.SATFINITE.E4M3.F32.PACK_AB_MERGE_C R25, RZ, R94, RZ ;  /* 0x0000005eff19723e */ /* 0x002fe200048070ff */
[----:B------:R-:W-:Y:S01]  /*7a60*/  @!P3 STG.E.U8 desc[UR18][R16.64+0x60], R99 ;  /* 0x000060631000b986 */ /* 0x000fe2000c101112 */
[----:B------:R-:W-:-:S03]  /*7a70*/  ISETP.LT.OR P3, PT, R6, 0x69, !P0 ;  /* 0x000000690600780c */ /* 0x000fc60004761670 */
        /* <DEDUP_REMOVED lines=12> */
[C---:B------:R-:W-:Y:S01]  /*7b40*/  ISETP.LT.OR P1, PT, R6.reuse, 0x7a, !P1 ;  /* 0x0000007a0600780c */ /* 0x040fe20004f21670 */
[----:B------:R2:W-:Y:S01]  /*7b50*/  @!P5 STG.E.U8 desc[UR18][R18.64+0x70], R93 ;  /* 0x0000705d1200d986 */ /* 0x0005e2000c101112 */
[C---:B------:R-:W-:Y:S02]  /*7b60*/  ISETP.LT.OR P5, PT, R6.reuse, 0x72, !P0 ;  /* 0x000000720600780c */ /* 0x040fe400047a1670 */
[----:B0-----:R-:W-:Y:S01]  /*7b70*/  F2FP.SATFINITE.E4M3.F32.PACK_AB_MERGE_C R5, RZ, R88, RZ ;  /* 0x00000058ff05723e */ /* 0x001fe200048070ff */
[----:B------:R2:W-:Y:S01]  /*7b80*/  @!P6 STG.E.U8 desc[UR18][R18.64+0x71], R89 ;  /* 0x000071591200e986 */ /* 0x0005e2000c101112 */
[C---:B------:R-:W-:Y:S02]  /*7b90*/  ISETP.LT.OR P6, PT, R6.reuse, 0x79, !P0 ;  /* 0x000000790600780c */ /* 0x040fe400047c1670 */
[----:B------:R-:W-:Y:S01]  /*7ba0*/  ISETP.LT.OR P0, PT, R6, 0x7a, !P0 ;  /* 0x0000007a0600780c */ /* 0x000fe20004701670 */
[----:B------:R2:W-:Y:S01]  /*7bb0*/  @!P3 STG.E.U8 desc[UR18][R16.64+0x70], R91 ;  /* 0x0000705b1000b986 */ /* 0x0005e2000c101112 */
[----:B-1----:R-:W-:-:S05]  /*7bc0*/  F2FP.SATFINITE.E4M3.F32.PACK_AB_MERGE_C R25, RZ, R20, RZ ;  /* 0x00000014ff19723e */ /* 0x002fca00048070ff */
[----:B------:R2:W-:Y:S04]  /*7bd0*/  @!P5 STG.E.U8 desc[UR18][R16.64+0x71], R5 ;  /* 0x000071051000d986 */ /* 0x0005e8000c101112 */
[----:B------:R2:W-:Y:S04]  /*7be0*/  @!P4 STG.E.U8 desc[UR18][R18.64+0x78], R21 ;  /* 0x000078151200c986 */ /* 0x0005e8000c101112 */
[----:B------:R2:W-:Y:S04]  /*7bf0*/  @!P1 STG.E.U8 desc[UR18][R18.64+0x79], R25 ;  /* 0x0000791912009986 */ /* 0x0005e8000c101112 */
[----:B------:R2:W-:Y:S04]  /*7c00*/  @!P6 STG.E.U8 desc[UR18][R16.64+0x78], R23 ;  /* 0x000078171000e986 */ /* 0x0005e8000c101112 */
[----:B------:R2:W-:Y:S02]  /*7c10*/  @!P0 STG.E.U8 desc[UR18][R16.64+0x79], R27 ;  /* 0x0000791b10008986 */ /* 0x0005e4000c101112 */
.L_x_166:
[----:B------:R-:W-:Y:S05]  /*7c20*/  BSYNC B0 ;  /* 0x0000000000007941 */ /* 0x000fea0003800000 */
.L_x_36:
[C---:B------:R-:W-:Y:S01]  /*7c30*/  LEA R2, P0, R8.reuse, R2, 0x1 ;  /* 0x0000000208027211 */ /* 0x040fe200078008ff */
[----:B------:R-:W-:Y:S01]  /*7c40*/  ULDC.64 UR6, c[0x0][0x650] ;  /* 0x0001940000067ab9 */ /* 0x000fe20000000a00 */
[----:B-----5:R-:W-:Y:S01]  /*7c50*/  IMAD.U32 R4, RZ, RZ, UR16 ;  /* 0x00000010ff047e24 */ /* 0x020fe2000f8e00ff */
[----:B0-2---:R-:W-:Y:S01]  /*7c60*/  PRMT R16, RZ, 0x7610, R16 ;  /* 0x00007610ff107816 */ /* 0x005fe20000000010 */
[----:B------:R-:W-:Y:S01]  /*7c70*/  IMAD.MOV.U32 R6, RZ, RZ, -0x1 ;  /* 0xffffffffff067424 */ /* 0x000fe200078e00ff */
[----:B------:R-:W-:Y:S01]  /*7c80*/  LEA.HI.X R3, R8, R3, R0, 0x1, P0 ;  /* 0x0000000308037211 */ /* 0x000fe200000f0c00 */
[----:B------:R0:W-:Y:S01]  /*7c90*/  SYNCS.ARRIVE.TRANS64.A1T0 RZ, [R4+UR22], RZ ;  /* 0x000000ff04ff79a7 */ /* 0x0001e20008100016 */
[----:B------:R-:W-:Y:S01]  /*7ca0*/  ISETP.GE.U32.AND P0, PT, R2, UR6, PT ;  /* 0x0000000602007c0c */ /* 0x000fe2000bf06070 */
[----:B------:R-:W-:-:S03]  /*7cb0*/  IMAD.MOV.U32 R5, RZ, RZ, -0x1 ;  /* 0xffffffffff057424 */ /* 0x000fc600078e00ff */
[----:B------:R-:W-:Y:S01]  /*7cc0*/  ISETP.GE.U32.AND.EX P0, PT, R3, UR7, PT, P0 ;  /* 0x0000000703007c0c */ /* 0x000fe2000bf06100 */
[----:B0-----:R-:W-:-:S12]  /*7cd0*/  IMAD.MOV.U32 R4, RZ, RZ, -0x1 ;  /* 0xffffffffff047424 */ /* 0x001fd800078e00ff */
[----:B------:R-:W-:Y:S05]  /*7ce0*/  @P0 BRA `(.L_x_167) ;  /* 0x0000000400600947 */ /* 0x000fea0003800000 */
[----:B------:R-:W0:Y:S01]  /*7cf0*/  S2R R26, SR_CTAID.X ;  /* 0x00000000001a7919 */ /* 0x000e220000002500 */
[----:B------:R-:W2:Y:S01]  /*7d00*/  LDC.64 R20, c[0x0][0x628] ;  /* 0x00018a00ff147b82 */ /* 0x000ea20000000a00 */
[----:B------:R-:W-:Y:S01]  /*7d10*/  ULDC UR6, c[0x0][0x150] ;  /* 0x0000540000067ab9 */ /* 0x000fe20000000800 */
[----:B-1--4-:R-:W-:Y:S01]  /*7d20*/  IMAD.MOV.U32 R18, RZ, RZ, R2 ;  /* 0x000000ffff127224 */ /* 0x012fe200078e0002 */
[----:B------:R-:W1:Y:S01]  /*7d30*/  S2R R28, SR_CTAID.Y ;  /* 0x00000000001c7919 */ /* 0x000e620000002600 */
[----:B------:R-:W-:-:S04]  /*7d40*/  IMAD.MOV.U32 R19, RZ, RZ, R3 ;  /* 0x000000ffff137224 */ /* 0x000fc800078e0003 */
[----:B------:R-:W4:Y:S08]  /*7d50*/  LDC R29, c[0x0][0x144] ;  /* 0x00005100ff1d7b82 */ /* 0x000f300000000800 */
[----:B------:R-:W1:Y:S08]  /*7d60*/  LDC R6, c[0x0][0x630] ;  /* 0x00018c00ff067b82 */ /* 0x000e700000000800 */
[----:B---3--:R-:W3:Y:S01]  /*7d70*/  LDC.64 R24, c[0x0][0x620] ;  /* 0x00018800ff187b82 */ /* 0x008ee20000000a00 */
[----:B--2---:R-:W-:-:S04]  /*7d80*/  ISETP.NE.U32.AND P0, PT, R20, RZ, PT ;  /* 0x000000ff1400720c */ /* 0x004fc80003f05070 */
[----:B------:R-:W-:Y:S02]  /*7d90*/  ISETP.NE.AND.EX P0, PT, R21, RZ, PT, P0 ;  /* 0x000000ff1500720c */ /* 0x000fe40003f05300 */
[----:B0-----:R-:W-:-:S05]  /*7da0*/  I2FP.F32.U32 R4, R26 ;  /* 0x0000001a00047245 */ /* 0x001fca0000201000 */
[----:B------:R-:W-:-:S04]  /*7db0*/  FMUL R4, R4, UR6 ;  /* 0x0000000604047c20 */ /* 0x000fc80008400000 */
[----:B------:R0:W2:Y:S02]  /*7dc0*/  F2I.U32.TRUNC.NTZ R27, R4 ;  /* 0x00000004001b7305 */ /* 0x0000a4000020f000 */
[----:B-1--4-:R-:W-:Y:S05]  /*7dd0*/  @!P0 BRA `(.L_x_168) ;  /* 0x0000000000288947 */ /* 0x012fea0003800000 */
[----:B------:R-:W1:Y:S02]  /*7de0*/  LDC R5, c[0x0][0x634] ;  /* 0x00018d00ff057b82 */ /* 0x000e640000000800 */
[----:B-1----:R-:W-:-:S05]  /*7df0*/  IADD3 R19, P0, R2, R5, RZ ;  /* 0x0000000502137210 */ /* 0x002fca0007f1e0ff */
[----:B------:R-:W-:-:S04]  /*7e00*/  IMAD.X R23, RZ, RZ, R3, P0 ;  /* 0x000000ffff177224 */ /* 0x000fc800000e0603 */
[----:B0-----:R-:W-:-:S04]  /*7e10*/  IMAD.WIDE.U32 R4, R23, R20, RZ ;  /* 0x0000001417047225 */ /* 0x001fc800078e00ff */
[----:B------:R-:W-:-:S04]  /*7e20*/  IMAD.WIDE.U32 R16, P0, R19, R21, R4 ;  /* 0x0000001513107225 */ /* 0x000fc80007800004 */
[----:B------:R-:W-:-:S04]  /*7e30*/  IMAD.WIDE.U32 R4, R19, R20, RZ ;  /* 0x0000001413047225 */ /* 0x000fc800078e00ff */
[----:B------:R-:W-:Y:S01]  /*7e40*/  IMAD.X R19, RZ, RZ, RZ, P0 ;  /* 0x000000ffff137224 */ /* 0x000fe200000e06ff */
[----:B------:R-:W-:Y:S01]  /*7e50*/  IADD3 RZ, P0, R5, R16, RZ ;  /* 0x0000001005ff7210 */ /* 0x000fe20007f1e0ff */
[----:B------:R-:W-:-:S04]  /*7e60*/  IMAD.MOV.U32 R18, RZ, RZ, R17 ;  /* 0x000000ffff127224 */ /* 0x000fc800078e0011 */
[----:B------:R-:W-:-:S08]  /*7e70*/  IMAD.WIDE.U32.X R18, R23, R21, R18, P0 ;  /* 0x0000001517127225 */ /* 0x000fd000000e0412 */
.L_x_168:
[-CC-:B------:R-:W-:Y:S01]  /*7e80*/  SHF.R.U64 R22, R18, R6.reuse, R19.reuse ;  /* 0x0000000612167219 */ /* 0x180fe20000001213 */
[----:B------:R-:W1:Y:S01]  /*7e90*/  LDC.64 R32, c[0x0][0x640] ;  /* 0x00019000ff207b82 */ /* 0x000e620000000a00 */
[----:B0-----:R-:W-:Y:S01]  /*7ea0*/  SHF.R.U32.HI R4, RZ, R6, R19 ;  /* 0x00000006ff047219 */ /* 0x001fe20000011613 */
[----:B--2---:R-:W-:Y:S01]  /*7eb0*/  IMAD.MOV R27, RZ, RZ, -R27 ;  /* 0x000000ffff1b7224 */ /* 0x004fe200078e0a1b */
[----:B------:R-:W-:Y:S01]  /*7ec0*/  IADD3 R17, P0, RZ, -R22, RZ ;  /* 0x80000016ff117210 */ /* 0x000fe20007f1e0ff */
[----:B------:R-:W-:Y:S01]  /*7ed0*/  ULDC UR6, c[0x0][0x154] ;  /* 0x0000550000067ab9 */ /* 0x000fe20000000800 */
[----:B------:R-:W-:Y:S02]  /*7ee0*/  IMAD.MOV.U32 R19, RZ, RZ, 0x1 ;  /* 0x00000001ff137424 */ /* 0x000fe400078e00ff */
[----:B------:R-:W-:Y:S01]  /*7ef0*/  IMAD R27, R29, R27, R26 ;  /* 0x0000001b1d1b7224 */ /* 0x000fe200078e021a */
[----:B------:R-:W0:Y:S01]  /*7f00*/  LDC R16, c[0x0][0x618] ;  /* 0x00018600ff107b82 */ /* 0x000e220000000800 */
[----:B------:R-:W-:-:S04]  /*7f10*/  IMAD.X R5, RZ, RZ, ~R4, P0 ;  /* 0x000000ffff057224 */ /* 0x000fc800000e0e04 */
[-C--:B---3--:R-:W-:Y:S02]  /*7f20*/  IMAD R6, R5, R24.reuse, RZ ;  /* 0x0000001805067224 */ /* 0x088fe400078e02ff */
[C---:B------:R-:W-:Y:S01]  /*7f30*/  IMAD.WIDE.U32 R4, R17.reuse, R24, R2 ;  /* 0x0000001811047225 */ /* 0x040fe200078e0002 */
[----:B------:R-:W2:Y:S03]  /*7f40*/  LDC R18, c[0x0][0x608] ;  /* 0x00018200ff127b82 */ /* 0x000ea60000000800 */
[----:B------:R-:W-:Y:S01]  /*7f50*/  IMAD R17, R17, R25, R6 ;  /* 0x0000001911117224 */ /* 0x000fe200078e0206 */
[----:B------:R-:W-:-:S03]  /*7f60*/  I2FP.F32.U32 R6, R28 ;  /* 0x0000001c00067245 */ /* 0x000fc60000201000 */
[----:B------:R-:W-:Y:S01]  /*7f70*/  IMAD.IADD R5, R5, 0x1, R17 ;  /* 0x0000000105057824 */ /* 0x000fe200078e0211 */
[----:B------:R-:W3:Y:S01]  /*7f80*/  LDC R30, c[0x0][0x658] ;  /* 0x00019600ff1e7b82 */ /* 0x000ee20000000800 */
[----:B-1----:R-:W-:Y:S01]  /*7f90*/  ISETP.NE.U32.AND P0, PT, R32, RZ, PT ;  /* 0x000000ff2000720c */ /* 0x002fe20003f05070 */
[----:B------:R-:W-:-:S03]  /*7fa0*/  IMAD.MOV.U32 R17, RZ, RZ, -0x1 ;  /* 0xffffffffff117424 */ /* 0x000fc600078e00ff */
[----:B------:R-:W-:-:S03]  /*7fb0*/  ISETP.NE.AND.EX P0, PT, R33, RZ, PT, P0 ;  /* 0x000000ff2100720c */ /* 0x000fc60003f05300 */
[----:B------:R-:W1:Y:S01]  /*7fc0*/  LDC R25, c[0x0][0x148] ;  /* 0x00005200ff197b82 */ /* 0x000e620000000800 */
[-CC-:B0-----:R-:W-:Y:S02]  /*7fd0*/  SHF.R.U64 R20, R4, R16.reuse, R5.reuse ;  /* 0x0000001004147219 */ /* 0x181fe40000001205 */
[----:B------:R-:W-:Y:S01]  /*7fe0*/  SHF.R.U32.HI R5, RZ, R16, R5 ;  /* 0x00000010ff057219 */ /* 0x000fe20000011605 */
[----:B------:R-:W-:-:S04]  /*7ff0*/  FMUL R16, R6, UR6 ;  /* 0x0000000606107c20 */ /* 0x000fc80008400000 */
[----:B------:R-:W0:Y:S01]  /*8000*/  LDC R26, c[0x0][0x600] ;  /* 0x00018000ff1a7b82 */ /* 0x000e220000000800 */
[----:B------:R4:W0:Y:S01]  /*8010*/  F2I.U32.TRUNC.NTZ R23, R16 ;  /* 0x0000001000177305 */ /* 0x000822000020f000 */
[-CC-:B--2---:R-:W-:Y:S02]  /*8020*/  SHF.R.U64 R6, R20, R18.reuse, R5.reuse ;  /* 0x0000001214067219 */ /* 0x184fe40000001205 */
[----:B------:R-:W-:-:S04]  /*8030*/  SHF.R.U32.HI R5, RZ, R18, R5 ;  /* 0x00000012ff057219 */ /* 0x000fc80000011605 */
[----:B------:R-:W2:Y:S01]  /*8040*/  LDC R31, c[0x0][0x648] ;  /* 0x00019200ff1f7b82 */ /* 0x000ea20000000800 */
[-CC-:B---3--:R-:W-:Y:S02]  /*8050*/  SHF.R.U64 R24, R6, R30.reuse, R5.reuse ;  /* 0x0000001e06187219 */ /* 0x188fe40000001205 */
[-C--:B------:R-:W-:Y:S02]  /*8060*/  SHF.L.U32 R17, R17, R30.reuse, RZ ;  /* 0x0000001e11117219 */ /* 0x080fe400000006ff */
[-C--:B------:R-:W-:Y:S01]  /*8070*/  SHF.R.U32.HI R5, RZ, R30.reuse, R5 ;  /* 0x0000001eff057219 */ /* 0x080fe20000011605 */
[----:B------:R-:W-:Y:S01]  /*8080*/  IMAD.MOV.U32 R4, RZ, RZ, R24 ;  /* 0x000000ffff047224 */ /* 0x000fe200078e0018 */
[----:B------:R-:W-:Y:S01]  /*8090*/  SHF.L.U32 R30, R19, R30, RZ ;  /* 0x0000001e131e7219 */ /* 0x000fe200000006ff */
[----:B------:R-:W3:Y:S01]  /*80a0*/  LDC R34, c[0x0][0x638] ;  /* 0x00018e00ff227b82 */ /* 0x000ee20000000800 */
[----:B------:R-:W-:-:S07]  /*80b0*/  LOP3.LUT R29, RZ, R17, RZ, 0x33, !PT ;  /* 0x00000011ff1d7212 */ /* 0x000fce00078e33ff */
[----:B------:R-:W0:Y:S01]  /*80c0*/  LDC R35, c[0x0][0x610] ;  /* 0x00018400ff237b82 */ /* 0x000e220000000800 */
        /* <DEDUP_REMOVED lines=11> */
.L_x_169:
[----:B--2---:R-:W-:Y:S01]  /*8180*/  SHF.R.U64 R4, R4, R31, R5 ;  /* 0x0000001f04047219 */ /* 0x004fe20000001205 */
[----:B0-----:R-:W-:Y:S01]  /*8190*/  VIADD R19, R26, 0xffffffff ;  /* 0xffffffff1a137836 */ /* 0x001fe20000000000 */
[----:B------:R-:W-:Y:S01]  /*81a0*/  LOP3.LUT R17, R6, R29, RZ, 0xc0, !PT ;  /* 0x0000001d06117212 */ /* 0x000fe200078ec0ff */
[----:B------:R-:W-:Y:S02]  /*81b0*/  IMAD.MOV R23, RZ, RZ, -R23 ;  /* 0x000000ffff177224 */ /* 0x000fe400078e0a17 */
[----:B------:R-:W-:Y:S02]  /*81c0*/  IMAD.MOV R5, RZ, RZ, -R4 ;  /* 0x000000ffff057224 */ /* 0x000fe400078e0a04 */
[----:B------:R-:W-:Y:S01]  /*81d0*/  IMAD R6, R30, R4, R17 ;  /* 0x000000041e067224 */ /* 0x000fe200078e0211 */
[----:B------:R-:W-:Y:S01]  /*81e0*/  LOP3.LUT R17, R20, R19, RZ, 0xc0, !PT ;  /* 0x0000001314117212 */ /* 0x000fe200078ec0ff */
[----:B-1----:R-:W-:Y:S02]  /*81f0*/  @P2 IMAD R27, R25, R23, R28 ;  /* 0x00000017191b2224 */ /* 0x002fe400078e021c */
[----:B---3--:R-:W-:-:S02]  /*8200*/  IMAD R4, R5, R34, R24 ;  /* 0x0000002205047224 */ /* 0x008fc400078e0218 */
[----:B------:R-:W-:Y:S02]  /*8210*/  IMAD R6, R6, R35, R27 ;  /* 0x0000002306067224 */ /* 0x000fe400078e021b */
[----:B------:R-:W-:Y:S02]  /*8220*/  IMAD R17, R4, R26, R17 ;  /* 0x0000001a04117224 */ /* 0x000fe400078e0211 */
[----:B------:R-:W-:Y:S02]  /*8230*/  IMAD.MOV.U32 R16, RZ, RZ, 0x1 ;  /* 0x00000001ff107424 */ /* 0x000fe400078e00ff */
[----:B------:R-:W-:Y:S01]  /*8240*/  IMAD.MOV.U32 R4, RZ, RZ, R22 ;  /* 0x000000ffff047224 */ /* 0x000fe200078e0016 */
[----:B------:R-:W-:Y:S02]  /*8250*/  SEL R5, R17, R6, !P2 ;  /* 0x0000000611057207 */ /* 0x000fe40005000000 */
[----:B------:R-:W-:-:S07]  /*8260*/  SEL R6, R6, R17, !P2 ;  /* 0x0000001106067207 */ /* 0x000fce0005000000 */
.L_x_167:
[----:B------:R-:W-:Y:S02]  /*8270*/  LOP3.LUT P0, RZ, R16, 0xff, RZ, 0xc0, !PT ;  /* 0x000000ff10ff7812 */ /* 0x000fe4000780c0ff */
[----:B------:R-:W-:-:S11]  /*8280*/  LOP3.LUT R148, R148, 0x1, RZ, 0x3c, !PT ;  /* 0x0000000194947812 */ /* 0x000fd600078e3cff */
[----:B------:R-:W-:Y:S05]  /*8290*/  @P0 BRA `(.L_x_170) ;  /* 0xffffff94006c0947 */ /* 0x000fea000383ffff */
[----:B------:R-:W-:Y:S05]  /*82a0*/  EXIT ;  /* 0x000000000000794d */ /* 0x000fea0003800000 */
.L_x_14:
[----:B------:R-:W-:-:S08]  /*82b0*/  ISETP.NE.AND P0, PT, R20, RZ, PT ;  /* 0x000000ff1400720c */ /* 0x000fd00003f05270 */
[----:B-----5:R-:W0:-:S00]  /*82c0*/  USETMAXREG.DEALLOC.CTAPOOL 0x28 ;  /* 0x00000028000079c8 */ /* 0x020e0000080e0500 */
[----:B------:R-:W-:Y:S05]  /*82d0*/  @P0 EXIT ;  /* 0x000000000000094d */ /* 0x000fea0003800000 */
[----:B0-----:R-:W-:Y:S01]  /*82e0*/  LOP3.LUT P0, RZ, R16, 0xff, RZ, 0xc0, !PT ;  /* 0x000000ff10ff7812 */ /* 0x001fe2000780c0ff */
[----:B------:R-:W-:Y:S02]  /*82f0*/  IMAD.MOV.U32 R12, RZ, RZ, 0x1 ;  /* 0x00000001ff0c7424 */ /* 0x000fe400078e00ff */
[----:B------:R-:W-:-:S10]  /*8300*/  IMAD.MOV.U32 R15, RZ, RZ, RZ ;  /* 0x000000ffff0f7224 */ /* 0x000fd400078e00ff */
[----:B------:R-:W-:Y:S05]  /*8310*/  @!P0 BRA `(.L_x_171) ;  /* 0x0000000c00108947 */ /* 0x000fea0003800000 */
[----:B------:R-:W-:Y:S01]  /*8320*/  LOP3.LUT P0, RZ, R13, 0x1f, RZ, 0xc0, !PT ;  /* 0x0000001f0dff7812 */ /* 0x000fe2000780c0ff */
[----:B------:R-:W-:Y:S01]  /*8330*/  ULDC UR5, c[0x0][0x658] ;  /* 0x0001960000057ab9 */ /* 0x000fe20000000800 */
[----:B------:R-:W-:Y:S01]  /*8340*/  UMOV UR6, 0xffffffff ;  /* 0xffffffff00067882 */ /* 0x000fe20000000000 */
[----:B------:R-:W-:Y:S01]  /*8350*/  BSSY B0, `(.L_x_171) ;  /* 0x00000c0000007945 */ /* 0x000fe20003800000 */
[----:B------:R-:W-:Y:S01]  /*8360*/  USHF.L.U32 UR6, UR6, UR5, URZ ;  /* 0x0000000506067299 */ /* 0x000fe2000800063f */
[C---:B------:R-:W-:Y:S01]  /*8370*/  ISETP.NE.AND P3, PT, R11.reuse, RZ, PT ;  /* 0x000000ff0b00720c */ /* 0x040fe20003f65270 */
[----:B------:R-:W-:Y:S01]  /*8380*/  IMAD.MOV.U32 R14, RZ, RZ, 0x1 ;  /* 0x00000001ff0e7424 */ /* 0x000fe200078e00ff */
[----:B------:R-:W-:Y:S01]  /*8390*/  ISETP.NE.OR P0, PT, R11, RZ, !P0 ;  /* 0x000000ff0b00720c */ /* 0x000fe20004705670 */
[----:B------:R-:W-:Y:S01]  /*83a0*/  IMAD.MOV.U32 R12, RZ, RZ, 0x1 ;  /* 0x00000001ff0c7424 */ /* 0x000fe200078e00ff */
[----:B------:R-:W-:Y:S01]  /*83b0*/  LOP3.LUT R13, R7, 0x2, RZ, 0xfc, !PT ;  /* 0x00000002070d7812 */ /* 0x000fe200078efcff */
[----:B------:R-:W-:Y:S01]  /*83c0*/  IMAD.MOV.U32 R15, RZ, RZ, RZ ;  /* 0x000000ffff0f7224 */ /* 0x000fe200078e00ff */
[----:B------:R-:W-:Y:S01]  /*83d0*/  ULDC UR4, c[0x0][0x600] ;  /* 0x0001800000047ab9 */ /* 0x000fe20000000800 */
[----:B------:R-:W-:Y:S01]  /*83e0*/  UMOV UR7, 0x1 ;  /* 0x0000000100077882 */ /* 0x000fe20000000000 */
[----:B------:R-:W-:-:S02]  /*83f0*/  UIADD3 UR22, UR13, 0x1, URZ ;  /* 0x000000010d167890 */ /* 0x000fc4000fffe03f */
[----:B------:R-:W-:Y:S02]  /*8400*/  UIADD3 UR16, UR4, -0x1, URZ ;  /* 0xffffffff04107890 */ /* 0x000fe4000fffe03f */
[----:B------:R-:W-:Y:S02]  /*8410*/  USHF.L.U32 UR18, UR7, UR5, URZ ;  /* 0x0000000507127299 */ /* 0x000fe4000800063f */
[----:B------:R-:W-:Y:S01]  /*8420*/  ULOP3.LUT UR17, URZ, UR6, URZ, 0x33, !UPT ;  /* 0x000000063f117292 */ /* 0x000fe2000f8e333f */
[----:B------:R-:W-:-:S11]  /*8430*/  ULDC.64 UR20, c[0x0][0x198] ;  /* 0x0000660000147ab9 */ /* 0x000fd60000000a00 */
.L_x_183:
[----:B------:R-:W-:-:S03]  /*8440*/  UMOV UR4, 0xffffffff ;  /* 0xffffffff00047882 */ /* 0x000fc60000000000 */
[----:B------:R-:W-:Y:S05]  /*8450*/  BRA.DIV UR4, `(.L_x_172) ;  /* 0x0000002204847947 */ /* 0x000fea000b800000 */
[----:B------:R-:W-:-:S13]  /*8460*/  ELECT P1, URZ, PT ;  /* 0x00000000003f782f */ /* 0x000fda0003820000 */
.L_x_229:
[----:B------:R-:W0:Y:S01]  /*8470*/  LDC R10, c[0x0][0x28c] ;  /* 0x0000a300ff0a7b82 */ /* 0x000e220000000800 */
[----:B------:R-:W-:Y:S01]  /*8480*/  BSSY B1, `(.L_x_173) ;  /* 0x0000037000017945 */ /* 0x000fe20003800000 */
[----:B0-----:R-:W-:-:S13]  /*8490*/  ISETP.LT.OR P1, PT, R10, 0x1, !P1 ;  /* 0x000000010a00780c */ /* 0x001fda0004f21670 */
[----:B------:R-:W-:Y:S05]  /*84a0*/  @P1 BRA `(.L_x_174) ;  /* 0x0000000000d01947 */ /* 0x000fea0003800000 */
[----:B------:R-:W-:Y:S02]  /*84b0*/  IMAD.SHL.U32 R16, R5, 0x80, RZ ;  /* 0x0000008005107824 */ /* 0x000fe400078e00ff */
[----:B------:R-:W-:Y:S02]  /*84c0*/  IMAD.SHL.U32 R17, R6, 0x40, RZ ;  /* 0x0000004006117824 */ /* 0x000fe400078e00ff */
[----:B------:R-:W-:Y:S02]  /*84d0*/  IMAD.MOV.U32 R18, RZ, RZ, RZ ;  /* 0x000000ffff127224 */ /* 0x000fe400078e00ff */
[----:B------:R-:W-:Y:S02]  /*84e0*/  IMAD.U32 R20, RZ, RZ, UR22 ;  /* 0x00000016ff147e24 */ /* 0x000fe4000f8e00ff */
[----:B------:R-:W-:Y:S02]  /*84f0*/  IMAD.MOV.U32 R5, RZ, RZ, R12 ;  /* 0x000000ffff057224 */ /* 0x000fe400078e000c */
[----:B------:R-:W-:-:S07]  /*8500*/  IMAD.MOV.U32 R6, RZ, RZ, R15 ;  /* 0x000000ffff067224 */ /* 0x000fce00078e000f */
.L_x_178:
[----:B------:R-:W0:Y:S01]  /*8510*/  S2R R11, SR_CgaCtaId ;  /* 0x00000000000b7919 */ /* 0x000e220000008800 */
[----:B------:R-:W-:-:S04]  /*8520*/  MOV R10, 0x400 ;  /* 0x00000400000a7802 */ /* 0x000fc80000000f00 */
[----:B0-----:R-:W-:Y:S02]  /*8530*/  LEA R21, R11, R10, 0x18 ;  /* 0x0000000a0b157211 */ /* 0x001fe400078ec0ff */
[----:B------:R-:W-:Y:S01]  /*8540*/  SHF.L.U32 R10, R5, 0x1f, RZ ;  /* 0x0000001f050a7819 */ /* 0x000fe200000006ff */
[----:B------:R-:W0:Y:S02]  /*8550*/  @!P3 LDC R11, c[0x0][0x500] ;  /* 0x00014000ff0bbb82 */ /* 0x000e240000000800 */
[----:B------:R-:W-:-:S04]  /*8560*/  IMAD R19, R6, 0x8, R21 ;  /* 0x0000000806137824 */ /* 0x000fc800078e0215 */
[----:B------:R-:W1:Y:S02]  /*8570*/  SYNCS.PHASECHK.TRANS64.TRYWAIT P1, [R19+URZ+0x128], R10 ;  /* 0x0001280a130075a7 */ /* 0x000e64000802017f */
[----:B-1----:R-:W-:Y:S05]  /*8580*/  @!P1 BRA `(.L_x_175) ;  /* 0x0000002000589947 */ /* 0x002fea0003800000 */
.L_x_230:
[----:B-1----:R-:W-:Y:S01]  /*8590*/  PRMT R10, R13, 0x9910, RZ ;  /* 0x000099100d0a7816 */ /* 0x002fe200000000ff */
[----:B0-----:R0:W-:Y:S03]  /*85a0*/  @!P3 SYNCS.ARRIVE.TRANS64 RZ, [R19+URZ], R11 ;  /* 0x0000000b13ffb9a7 */ /* 0x0011e6000800003f */
[----:B------:R-:W-:-:S13]  /*85b0*/  ISETP.NE.AND P1, PT, R10, 0x2, PT ;  /* 0x000000020a00780c */ /* 0x000fda0003f25270 */
[----:B0-----:R-:W-:Y:S05]  /*85c0*/  @P1 BRA `(.L_x_176) ;  /* 0x0000000000041947 */ /* 0x001fea0003800000 */
[----:B------:R-:W-:Y:S01]  /*85d0*/  BPT.TRAP 0x1 ;  /* 0x000000040000795c */ /* 0x000fe20000300000 */
.L_x_176:
[----:B------:R-:W-:Y:S05]  /*85e0*/  @P0 BRA `(.L_x_177) ;  /* 0x0000000000040947 */ /* 0x000fea0003800000 */
[----:B------:R-:W-:Y:S01]  /*85f0*/  BPT.TRAP 0x1 ;  /* 0x000000040000795c */ /* 0x000fe20000300000 */
.L_x_177:
[C-C-:B------:R-:W-:Y:S01]  /*8600*/  IMAD R10, R6.reuse, 0x800, R21.reuse ;  /* 0x00000800060a7824 */ /* 0x140fe200078e0215 */
[----:B------:R-:W-:Y:S01]  /*8610*/  R2UR UR9, R19 ;  /* 0x00000000130972ca */ /* 0x000fe200000e0000 */
[----:B------:R-:W-:Y:S01]  /*8620*/  IMAD R21, R6, 0x1000, R21 ;  /* 0x0000100006157824 */ /* 0x000fe200078e0215 */
[----:B------:R-:W-:Y:S01]  /*8630*/  UIADD3 UR4, UP0, UR20, 0xf0, URZ ;  /* 0x000000f014047890 */ /* 0x000fe2000ff1e03f */
[----:B------:R-:W-:Y:S01]  /*8640*/  VIADD R20, R20, 0xffffffff ;  /* 0xffffffff14147836 */ /* 0x000fe20000000000 */
[----:B------:R-:W-:Y:S01]  /*8650*/  R2UR UR5, R10 ;  /* 0x000000000a0572ca */ /* 0x000fe200000e0000 */
[----:B------:R-:W-:Y:S01]  /*8660*/  UIADD3 UR24, UP1, UR20, 0x1f0, URZ ;  /* 0x000001f014187890 */ /* 0x000fe2000ff3e03f */
[----:B------:R-:W-:Y:S01]  /*8670*/  R2UR UR8, R21 ;  /* 0x00000000150872ca */ /* 0x000fe200000e0000 */
[----:B------:R-:W-:Y:S01]  /*8680*/  VIADD R6, R6, 0x1 ;  /* 0x0000000106067836 */ /* 0x000fe20000000000 */
[----:B------:R-:W-:Y:S01]  /*8690*/  R2UR UR11, R17 ;  /* 0x00000000110b72ca */ /* 0x000fe200000e0000 */
[----:B------:R-:W-:Y:S01]  /*86a0*/  UIADD3.X UR25, URZ, UR21, URZ, UP1, !UPT ;  /* 0x000000153f197290 */ /* 0x000fe20008ffe43f */
[----:B------:R-:W-:Y:S01]  /*86b0*/  R2UR UR10, R18 ;  /* 0x00000000120a72ca */ /* 0x000fe200000e0000 */
[----:B------:R-:W-:Y:S01]  /*86c0*/  UMOV UR6, 0x0 ;  /* 0x0000000000067882 */ /* 0x000fe20000000000 */
[----:B------:R-:W-:Y:S01]  /*86d0*/  R2UR UR12, R4 ;  /* 0x00000000040c72ca */ /* 0x000fe200000e0000 */
[----:B------:R-:W-:Y:S01]  /*86e0*/  UMOV UR7, 0x10000000 ;  /* 0x1000000000077882 */ /* 0x000fe20000000000 */
[----:B------:R-:W-:Y:S01]  /*86f0*/  R2UR UR19, R16 ;  /* 0x00000000101372ca */ /* 0x000fe200000e0000 */
[----:B------:R-:W-:Y:S01]  /*8700*/  VIADD R18, R18, 0x20 ;  /* 0x0000002012127836 */ /* 0x000fe20000000000 */
[----:B------:R-:W-:Y:S01]  /*8710*/  ISETP.GT.AND P4, PT, R20, 0x1, PT ;  /* 0x000000011400780c */ /* 0x000fe20003f84270 */
[----:B------:R-:W-:Y:S01]  /*8720*/  UIADD3 UR14, UR5, 0x380, URZ ;  /* 0x00000380050e7890 */ /* 0x000fe2000fffe03f */
[----:B------:R-:W-:Y:S01]  /*8730*/  ISETP.NE.AND P1, PT, R6, 0x25, PT ;  /* 0x000000250600780c */ /* 0x000fe20003f25270 */
[----:B------:R-:W-:-:S02]  /*8740*/  UIADD3.X UR5, URZ, UR21, URZ, UP0, !UPT ;  /* 0x000000153f057290 */ /* 0x000fc400087fe43f */
[----:B------:R-:W-:Y:S01]  /*8750*/  UIADD3 UR15, UR8, 0x12b80, URZ ;  /* 0x00012b80080f7890 */ /* 0x000fe2000fffe03f */
[----:B------:R-:W-:Y:S02]  /*8760*/  SEL R10, RZ, 0x1, P1 ;  /* 0x00000001ff0a7807 */ /* 0x000fe40000800000 */
[----:B------:R-:W-:Y:S01]  /*8770*/  UMOV UR8, UR14 ;  /* 0x0000000e00087c82 */ /* 0x000fe20008000000 */
[----:B------:R-:W-:Y:S02]  /*8780*/  SEL R6, R6, RZ, P1 ;  /* 0x000000ff06067207 */ /* 0x000fe40000800000 */
[----:B------:R-:W-:Y:S01]  /*8790*/  LOP3.LUT R5, R5, R10, RZ, 0x3c, !PT ;  /* 0x0000000a05057212 */ /* 0x000fe200078e3cff */
[----:B------:R0:W-:Y:S02]  /*87a0*/  UTMALDG.3D [UR8], [UR4], desc[UR6] ;  /* 0x00000608040075b4 */ /* 0x0001e40008011000 */
[----:B0-----:R-:W-:Y:S01]  /*87b0*/  UMOV UR8, UR15 ;  /* 0x0000000f00087c82 */ /* 0x001fe20008000000 */
[----:B------:R-:W-:-:S02]  /*87c0*/  UMOV UR11, UR19 ;  /* 0x00000013000b7c82 */ /* 0x000fc40008000000 */
[----:B------:R0:W-:Y:S02]  /*87d0*/  UTMALDG.3D [UR8], [UR24], desc[UR6] ;  /* 0x00000608180075b4 */ /* 0x0001e40008011000 */
[----:B0-----:R-:W-:Y:S05]  /*87e0*/  @P4 BRA `(.L_x_178) ;  /* 0xfffffffc00484947 */ /* 0x001fea000383ffff */
.L_x_174:
[----:B------:R-:W-:Y:S05]  /*87f0*/  BSYNC B1 ;  /* 0x0000000000017941 */ /* 0x000fea0003800000 */
.L_x_173:
[----:B------:R-:W-:Y:S01]  /*8800*/  LOP3.LUT P5, RZ, R14, 0xff, RZ, 0xc0, !PT ;  /* 0x000000ff0eff7812 */ /* 0x000fe200078ac0ff */
[----:B------:R-:W-:Y:S01]  /*8810*/  VIADD R6, R15, UR13 ;  /* 0x0000000d0f067c36 */ /* 0x000fe20008000000 */
[----:B------:R-:W-:Y:S02]  /*8820*/  UISETP.GE.U32.AND UP0, UPT, UR13, 0x25, UPT ;  /* 0x000000250d00788c */ /* 0x000fe4000bf06070 */
[----:B------:R-:W-:Y:S01]  /*8830*/  IMAD.U32 R14, RZ, RZ, UR13 ;  /* 0x0000000dff0e7e24 */ /* 0x000fe2000f8e00ff */
[----:B------:R-:W-:Y:S01]  /*8840*/  ULDC.64 UR4, c[0x0][0x650] ;  /* 0x0001940000047ab9 */ /* 0x000fe20000000a00 */
[C---:B------:R-:W-:Y:S01]  /*8850*/  IMAD.WIDE.U32 R4, R6.reuse, -0x45306eb3, RZ ;  /* 0xbacf914d06047825 */ /* 0x040fe200078e00ff */
[C---:B------:R-:W-:Y:S01]  /*8860*/  ISETP.GT.U32.AND P1, PT, R6.reuse, 0x24, PT ;  /* 0x000000240600780c */ /* 0x040fe20003f24070 */
[----:B------:R-:W-:Y:S01]  /*8870*/  BSSY B1, `(.L_x_179) ;  /* 0x000006b000017945 */ /* 0x000fe20003800000 */
[----:B------:R-:W-:Y:S01]  /*8880*/  PLOP3.LUT P4, PT, PT, PT, UP0, 0x80, 0x0 ;  /* 0x000000000000781c */ /* 0x000fe20003f8f008 */
[----:B------:R-:W-:Y:S01]  /*8890*/  IMAD.IADD R4, R6, 0x1, -R5 ;  /* 0x0000000106047824 */ /* 0x000fe200078e0a05 */
[----:B------:R-:W-:-:S02]  /*88a0*/  ISETP.LT.U32.AND P1, PT, R14, 0x25, P1 ;  /* 0x000000250e00780c */ /* 0x000fc40000f21070 */
[----:B------:R-:W-:Y:S01]  /*88b0*/  PRMT R14, RZ, 0x7610, R14 ;  /* 0x00007610ff0e7816 */ /* 0x000fe2000000000e */
[----:B------:R-:W0:Y:S01]  /*88c0*/  @P5 S2R R11, SR_CgaCtaId ;  /* 0x00000000000b5919 */ /* 0x000e220000008800 */
[----:B------:R-:W-:Y:S02]  /*88d0*/  @P5 MOV R10, 0x400 ;  /* 0x00000400000a5802 */ /* 0x000fe40000000f00 */
[----:B------:R-:W-:Y:S01]  /*88e0*/  LEA.HI R4, R4, R5, RZ, 0x1f ;  /* 0x0000000504047211 */ /* 0x000fe200078ff8ff */
[----:B------:R-:W-:-:S03]  /*88f0*/  IMAD.MOV.U32 R5, RZ, RZ, -0x1 ;  /* 0xffffffffff057424 */ /* 0x000fc600078e00ff */
[----:B------:R-:W-:Y:S01]  /*8900*/  SHF.R.U32.HI R15, RZ, 0x5, R4 ;  /* 0x00000005ff0f7819 */ /* 0x000fe20000011604 */
[----:B------:R-:W-:Y:S01]  /*8910*/  IMAD.MOV.U32 R4, RZ, RZ, -0x1 ;  /* 0xffffffffff047424 */ /* 0x000fe200078e00ff */
[----:B0-----:R-:W-:Y:S02]  /*8920*/  @P5 LEA R10, R11, R10, 0x18 ;  /* 0x0000000a0b0a5211 */ /* 0x001fe400078ec0ff */
[----:B------:R-:W-:Y:S02]  /*8930*/  SEL R11, RZ, 0x1, !P1 ;  /* 0x00000001ff0b7807 */ /* 0x000fe40004800000 */
[----:B------:R-:W-:Y:S01]  /*8940*/  IADD3 R2, P1, R2, R8, RZ ;  /* 0x0000000802027210 */ /* 0x000fe20007f3e0ff */
[----:B------:R0:W-:Y:S01]  /*8950*/  @P5 SYNCS.ARRIVE.TRANS64.A1T0 RZ, [R10+URZ+0x288], RZ ;  /* 0x000288ff0aff59a7 */ /* 0x0001e2000810003f */
[----:B------:R-:W-:-:S03]  /*8960*/  LOP3.LUT R12, R12, R11, RZ, 0x3c, !PT ;  /* 0x0000000b0c0c7212 */ /* 0x000fc600078e3cff */
[----:B------:R-:W-:Y:S01]  /*8970*/  IMAD.X R3, R3, 0x1, R0, P1 ;  /* 0x0000000103037824 */ /* 0x000fe200008e0600 */
[----:B------:R-:W-:Y:S02]  /*8980*/  ISETP.GE.U32.AND P1, PT, R2, UR4, PT ;  /* 0x0000000402007c0c */ /* 0x000fe4000bf26070 */
[----:B------:R-:W-:Y:S01]  /*8990*/  @P4 LOP3.LUT R12, R12, 0x1, R15, 0x78, !PT ;  /* 0x000000010c0c4812 */ /* 0x000fe200078e780f */
[----:B------:R-:W-:Y:S01]  /*89a0*/  IMAD R15, R15, -0x25, R6 ;  /* 0xffffffdb0f0f7824 */ /* 0x000fe200078e0206 */
[----:B------:R-:W-:Y:S01]  /*89b0*/  ISETP.GE.U32.AND.EX P1, PT, R3, UR5, PT, P1 ;  /* 0x0000000503007c0c */ /* 0x000fe2000bf26110 */
[----:B------:R-:W-:Y:S01]  /*89c0*/  IMAD.MOV.U32 R6, RZ, RZ, -0x1 ;  /* 0xffffffffff067424 */ /* 0x000fe200078e00ff */
[----:B0-----:R-:W-:-:S11]  /*89d0*/  PRMT R10, RZ, 0x7610, R10 ;  /* 0x00007610ff0a7816 */ /* 0x001fd6000000000a */
[----:B------:R-:W-:Y:S05]  /*89e0*/  @P1 BRA `(.L_x_180) ;  /* 0x00000004004c1947 */ /* 0x000fea0003800000 */
[----:B------:R-:W0:Y:S01]  /*89f0*/  S2R R17, SR_CTAID.X ;  /* 0x0000000000117919 */ /* 0x000e220000002500 */
[----:B------:R-:W-:Y:S01]  /*8a00*/  ULDC.64 UR4, c[0x0][0x628] ;  /* 0x00018a0000047ab9 */ /* 0x000fe20000000a00 */
[----:B------:R-:W1:Y:S01]  /*8a10*/  LDC R18, c[0x0][0x144] ;  /* 0x00005100ff127b82 */ /* 0x000e620000000800 */
[----:B------:R-:W-:Y:S01]  /*8a20*/  ISETP.NE.U32.AND P1, PT, RZ, UR4, PT ;  /* 0x00000004ff007c0c */ /* 0x000fe2000bf25070 */
[----:B------:R-:W2:Y:S01]  /*8a30*/  S2R R6, SR_CTAID.Y ;  /* 0x0000000000067919 */ /* 0x000ea20000002600 */
[----:B------:R-:W-:Y:S01]  /*8a40*/  ULDC UR6, c[0x0][0x150] ;  /* 0x0000540000067ab9 */ /* 0x000fe20000000800 */
[----:B------:R-:W-:Y:S01]  /*8a50*/  ULDC UR7, c[0x0][0x630] ;  /* 0x00018c0000077ab9 */ /* 0x000fe20000000800 */
[----:B------:R-:W-:Y:S01]  /*8a60*/  ISETP.NE.AND.EX P1, PT, RZ, UR5, PT, P1 ;  /* 0x00000005ff007c0c */ /* 0x000fe2000bf25310 */
[----:B------:R-:W-:Y:S01]  /*8a70*/  IMAD.MOV.U32 R4, RZ, RZ, R2 ;  /* 0x000000ffff047224 */ /* 0x000fe200078e0002 */
[----:B0-----:R-:W-:-:S05]  /*8a80*/  I2FP.F32.U32 R5, R17 ;  /* 0x0000001100057245 */ /* 0x001fca0000201000 */
[----:B------:R-:W-:Y:S01]  /*8a90*/  FMUL R20, R5, UR6 ;  /* 0x0000000605147c20 */ /* 0x000fe20008400000 */
[----:B------:R-:W-:-:S05]  /*8aa0*/  IMAD.MOV.U32 R5, RZ, RZ, R3 ;  /* 0x000000ffff057224 */ /* 0x000fca00078e0003 */
[----:B--2---:R-:W-:Y:S05]  /*8ab0*/  @!P1 BRA `(.L_x_181) ;  /* 0x0000000000289947 */ /* 0x004fea0003800000 */
[----:B------:R-:W-:Y:S02]  /*8ac0*/  ULDC UR6, c[0x0][0x634] ;  /* 0x00018d0000067ab9 */ /* 0x000fe40000000800 */
[----:B------:R-:W-:-:S05]  /*8ad0*/  IADD3 R5, P1, R2, UR6, RZ ;  /* 0x0000000602057c10 */ /* 0x000fca000ff3e0ff */
[----:B------:R-:W-:-:S04]  /*8ae0*/  IMAD.X R19, RZ, RZ, R3, P1 ;  /* 0x000000ffff137224 */ /* 0x000fc800008e0603 */
[----:B------:R-:W-:-:S04]  /*8af0*/  IMAD.WIDE.U32 R10, R19, UR4, RZ ;  /* 0x00000004130a7c25 */ /* 0x000fc8000f8e00ff */
[----:B------:R-:W-:-:S04]  /*8b00*/  IMAD.WIDE.U32 R10, P1, R5, UR5, R10 ;  /* 0x00000005050a7c25 */ /* 0x000fc8000f82000a */
[----:B------:R-:W-:-:S04]  /*8b10*/  IMAD.WIDE.U32 R4, R5, UR4, RZ ;  /* 0x0000000405047c25 */ /* 0x000fc8000f8e00ff */
[----:B------:R-:W-:Y:S01]  /*8b20*/  IMAD.MOV.U32 R4, RZ, RZ, R11 ;  /* 0x000000ffff047224 */ /* 0x000fe200078e000b */
[----:B------:R-:W-:Y:S01]  /*8b30*/  IADD3 RZ, P4, R5, R10, RZ ;  /* 0x0000000a05ff7210 */ /* 0x000fe20007f9e0ff */
[----:B------:R-:W-:-:S04]  /*8b40*/  IMAD.X R5, RZ, RZ, RZ, P1 ;  /* 0x000000ffff057224 */ /* 0x000fc800008e06ff */
[----:B------:R-:W-:-:S08]  /*8b50*/  IMAD.WIDE.U32.X R4, R19, UR5, R4, P4 ;  /* 0x0000000513047c25 */ /* 0x000fd0000a0e0404 */
.L_x_181:
[--C-:B------:R-:W-:Y:S01]  /*8b60*/  SHF.R.U64 R16, R4, UR7, R5.reuse ;  /* 0x0000000704107c19 */ /* 0x100fe20008001205 */
[----:B------:R-:W0:Y:S01]  /*8b70*/  F2I.U32.TRUNC.NTZ R20, R20 ;  /* 0x0000001400147305 */ /* 0x000e22000020f000 */
[----:B------:R-:W-:Y:S01]  /*8b80*/  SHF.R.U32.HI R4, RZ, UR7, R5 ;  /* 0x00000007ff047c19 */ /* 0x000fe20008011605 */
[----:B------:R-:W-:Y:S01]  /*8b90*/  ULDC.64 UR4, c[0x0][0x620] ;  /* 0x0001880000047ab9 */ /* 0x000fe20000000a00 */
[----:B------:R-:W-:Y:S01]  /*8ba0*/  IADD3 R11, P1, RZ, -R16, RZ ;  /* 0x80000010ff0b7210 */ /* 0x000fe20007f3e0ff */
[----:B------:R-:W-:Y:S01]  /*8bb0*/  ULDC.64 UR6, c[0x0][0x640] ;  /* 0x0001900000067ab9 */ /* 0x000fe20000000a00 */
[----:B------:R-:W2:Y:S03]  /*8bc0*/  LDC R21, c[0x0][0x148] ;  /* 0x00005200ff157b82 */ /* 0x000ea60000000800 */
[----:B------:R-:W-:Y:S01]  /*8bd0*/  IMAD.X R4, RZ, RZ, ~R4, P1 ;  /* 0x000000ffff047224 */ /* 0x000fe200008e0e04 */
[----:B------:R-:W-:-:S03]  /*8be0*/  ISETP.NE.U32.AND P1, PT, RZ, UR6, PT ;  /* 0x00000006ff007c0c */ /* 0x000fc6000bf25070 */
[----:B------:R-:W-:Y:S01]  /*8bf0*/  IMAD R10, R4, UR4, RZ ;  /* 0x00000004040a7c24 */ /* 0x000fe2000f8e02ff */
[----:B------:R-:W-:Y:S01]  /*8c00*/  ISETP.NE.AND.EX P1, PT, RZ, UR7, PT, P1 ;  /* 0x00000007ff007c0c */ /* 0x000fe2000bf25310 */
[----:B------:R-:W-:Y:S01]  /*8c10*/  IMAD.WIDE.U32 R4, R11, UR4, R2 ;  /* 0x000000040b047c25 */ /* 0x000fe2000f8e0002 */
[----:B------:R-:W-:-:S03]  /*8c20*/  ULDC UR4, c[0x0][0x618] ;  /* 0x0001860000047ab9 */ /* 0x000fc60000000800 */
[----:B------:R-:W-:Y:S01]  /*8c30*/  IMAD R11, R11, UR5, R10 ;  /* 0x000000050b0b7c24 */ /* 0x000fe2000f8e020a */
[----:B------:R-:W-:Y:S01]  /*8c40*/  ULDC UR5, c[0x0][0x154] ;  /* 0x0000550000057ab9 */ /* 0x000fe20000000800 */
[----:B0-----:R-:W-:Y:S02]  /*8c50*/  IMAD.MOV R10, RZ, RZ, -R20 ;  /* 0x000000ffff0a7224 */ /* 0x001fe400078e0a14 */
[----:B------:R-:W-:Y:S02]  /*8c60*/  IMAD.IADD R5, R5, 0x1, R11 ;  /* 0x0000000105057824 */ /* 0x000fe400078e020b */
[----:B-1----:R-:W-:Y:S01]  /*8c70*/  IMAD R17, R18, R10, R17 ;  /* 0x0000000a12117224 */ /* 0x002fe200078e0211 */
[----:B------:R-:W-:Y:S02]  /*8c80*/  I2FP.F32.U32 R10, R6 ;  /* 0x00000006000a7245 */ /* 0x000fe40000201000 */
[--C-:B------:R-:W-:Y:S02]  /*8c90*/  SHF.R.U64 R18, R4, UR4, R5.reuse ;  /* 0x0000000404127c19 */ /* 0x100fe40008001205 */
[----:B------:R-:W-:Y:S01]  /*8ca0*/  SHF.R.U32.HI R5, RZ, UR4, R5 ;  /* 0x00000004ff057c19 */ /* 0x000fe20008011605 */
[----:B------:R-:W-:Y:S01]  /*8cb0*/  FMUL R10, R10, UR5 ;  /* 0x000000050a0a7c20 */ /* 0x000fe20008400000 */
[----:B------:R-:W-:-:S02]  /*8cc0*/  ULDC UR4, c[0x0][0x608] ;  /* 0x0001820000047ab9 */ /* 0x000fc40000000800 */
[--C-:B------:R-:W-:Y:S01]  /*8cd0*/  SHF.R.U64 R20, R18, UR4, R5.reuse ;  /* 0x0000000412147c19 */ /* 0x100fe20008001205 */
[----:B------:R0:W1:Y:S01]  /*8ce0*/  F2I.U32.TRUNC.NTZ R22, R10 ;  /* 0x0000000a00167305 */ /* 0x000062000020f000 */
[----:B------:R-:W-:Y:S01]  /*8cf0*/  SHF.R.U32.HI R5, RZ, UR4, R5 ;  /* 0x00000004ff057c19 */ /* 0x000fe20008011605 */
[----:B------:R-:W-:-:S03]  /*8d00*/  ULDC UR4, c[0x0][0x658] ;  /* 0x0001960000047ab9 */ /* 0x000fc60000000800 */
[--C-:B------:R-:W-:Y:S02]  /*8d10*/  SHF.R.U64 R19, R20, UR4, R5.reuse ;  /* 0x0000000414137c19 */ /* 0x100fe40008001205 */
[----:B------:R-:W-:-:S03]  /*8d20*/  SHF.R.U32.HI R23, RZ, UR4, R5 ;  /* 0x00000004ff177c19 */ /* 0x000fc60008011605 */
[----:B------:R-:W-:Y:S02]  /*8d30*/  IMAD.MOV.U32 R4, RZ, RZ, R19 ;  /* 0x000000ffff047224 */ /* 0x000fe400078e0013 */
[----:B------:R-:W-:Y:S01]  /*8d40*/  IMAD.MOV.U32 R5, RZ, RZ, R23 ;  /* 0x000000ffff057224 */ /* 0x000fe200078e0017 */
[----:B0-----:R-:W-:Y:S06]  /*8d50*/  @!P1 BRA `(.L_x_182) ;  /* 0x0000000000289947 */ /* 0x001fec0003800000 */
        /* <DEDUP_REMOVED lines=10> */
.L_x_182:
[----:B------:R-:W-:Y:S01]  /*8e00*/  ULDC UR4, c[0x0][0x648] ;  /* 0x0001920000047ab9 */ /* 0x000fe20000000800 */
[----:B-1----:R-:W-:Y:S01]  /*8e10*/  IMAD.MOV R22, RZ, RZ, -R22 ;  /* 0x000000ffff167224 */ /* 0x002fe200078e0a16 */
[----:B------:R-:W-:Y:S01]  /*8e20*/  SHF.R.U64 R5, R4, UR4, R5 ;  /* 0x0000000404057c19 */ /* 0x000fe20008001205 */
[----:B------:R-:W-:Y:S01]  /*8e30*/  ULDC UR4, c[0x0][0x638] ;  /* 0x00018e0000047ab9 */ /* 0x000fe20000000800 */
[----:B------:R-:W-:Y:S01]  /*8e40*/  LOP3.LUT R4, R20, UR17, RZ, 0xc0, !PT ;  /* 0x0000001114047c12 */ /* 0x000fe2000f8ec0ff */
[----:B--2---:R-:W-:Y:S01]  /*8e50*/  @P2 IMAD R17, R21, R22, R6 ;  /* 0x0000001615112224 */ /* 0x004fe200078e0206 */
[----:B------:R-:W-:Y:S01]  /*8e60*/  LOP3.LUT R18, R18, UR16, RZ, 0xc0, !PT ;  /* 0x0000001012127c12 */ /* 0x000fe2000f8ec0ff */
[----:B------:R-:W-:Y:S01]  /*8e70*/  IMAD.MOV R6, RZ, RZ, -R5 ;  /* 0x000000ffff067224 */ /* 0x000fe200078e0a05 */
[----:B------:R-:W-:Y:S01]  /*8e80*/  ULDC UR5, c[0x0][0x610] ;  /* 0x0001840000057ab9 */ /* 0x000fe20000000800 */
[----:B------:R-:W-:Y:S02]  /*8e90*/  IMAD R4, R5, UR18, R4 ;  /* 0x0000001205047c24 */ /* 0x000fe4000f8e0204 */
[----:B------:R-:W-:Y:S01]  /*8ea0*/  IMAD R19, R6, UR4, R19 ;  /* 0x0000000406137c24 */ /* 0x000fe2000f8e0213 */
[----:B------:R-:W-:Y:S01]  /*8eb0*/  ULDC UR4, c[0x0][0x600] ;  /* 0x0001800000047ab9 */ /* 0x000fe20000000800 */
[----:B------:R-:W-:-:S02]  /*8ec0*/  IMAD R17, R4, UR5, R17 ;  /* 0x0000000504117c24 */ /* 0x000fc4000f8e0211 */
[----:B------:R-:W-:Y:S02]  /*8ed0*/  IMAD R6, R19, UR4, R18 ;  /* 0x0000000413067c24 */ /* 0x000fe4000f8e0212 */
[----:B------:R-:W-:Y:S02]  /*8ee0*/  IMAD.MOV.U32 R10, RZ, RZ, 0x1 ;  /* 0x00000001ff0a7424 */ /* 0x000fe400078e00ff */
[----:B------:R-:W-:Y:S01]  /*8ef0*/  IMAD.MOV.U32 R4, RZ, RZ, R16 ;  /* 0x000000ffff047224 */ /* 0x000fe200078e0010 */
[----:B------:R-:W-:Y:S02]  /*8f00*/  SEL R5, R6, R17, !P2 ;  /* 0x0000001106057207 */ /* 0x000fe40005000000 */
[----:B------:R-:W-:-:S07]  /*8f10*/  SEL R6, R17, R6, !P2 ;  /* 0x0000000611067207 */ /* 0x000fce0005000000 */
.L_x_180:
[----:B------:R-:W-:Y:S05]  /*8f20*/  BSYNC B1 ;  /* 0x0000000000017941 */ /* 0x000fea0003800000 */
.L_x_179:
[----:B------:R-:W-:-:S13]  /*8f30*/  LOP3.LUT P1, RZ, R10, 0xff, RZ, 0xc0, !PT ;  /* 0x000000ff0aff7812 */ /* 0x000fda000782c0ff */
[----:B------:R-:W-:Y:S05]  /*8f40*/  @P1 BRA `(.L_x_183) ;  /* 0xfffffff4003c1947 */ /* 0x000fea000383ffff */
[----:B------:R-:W-:Y:S05]  /*8f50*/  BSYNC B0 ;  /* 0x0000000000007941 */ /* 0x000fea0003800000 */
.L_x_171:
[----:B------:R-:W-:-:S03]  /*8f60*/  UMOV UR4, 0xffffffff ;  /* 0xffffffff00047882 */ /* 0x000fc60000000000 */
[----:B------:R-:W-:Y:S05]  /*8f70*/  BRA.DIV UR4, `(.L_x_184) ;  /* 0x0000001604f07947 */ /* 0x000fea000b800000 */
[----:B------:R-:W-:-:S13]  /*8f80*/  ELECT P0, URZ, PT ;  /* 0x00000000003f782f */ /* 0x000fda0003800000 */
.L_x_233:
[----:B------:R-:W-:Y:S04]  /*8f90*/  BSSY B0, `(.L_x_185) ;  /* 0x0000154000007945 */ /* 0x000fe80003800000 */
[----:B------:R-:W-:Y:S05]  /*8fa0*/  @!P0 BRA `(.L_x_186) ;  /* 0x0000001400488947 */ /* 0x000fea0003800000 */
[----:B------:R-:W-:-:S04]  /*8fb0*/  LOP3.LUT R7, R7, 0x2, RZ, 0xfc, !PT ;  /* 0x0000000207077812 */ /* 0x000fc800078efcff */
[----:B------:R-:W-:-:S13]  /*8fc0*/  ISETP.NE.AND P0, PT, R7, 0x3, PT ;  /* 0x000000030700780c */ /* 0x000fda0003f05270 */
[----:B------:R-:W-:Y:S05]  /*8fd0*/  @!P0 BRA `(.L_x_187) ;  /* 0x0000000000048947 */ /* 0x000fea0003800000 */
[----:B------:R-:W-:Y:S01]  /*8fe0*/  BPT.TRAP 0x1 ;  /* 0x000000040000795c */ /* 0x000fe20000300000 */
.L_x_187:
[----:B------:R-:W0:Y:S01]  /*8ff0*/  S2R R3, SR_CgaCtaId ;  /* 0x0000000000037919 */ /* 0x000e220000008800 */
[----:B------:R-:W-:Y:S02]  /*9000*/  MOV R0, 0x400 ;  /* 0x0000040000007802 */ /* 0x000fe40000000f00 */
[----:B------:R-:W-:Y:S02]  /*9010*/  SHF.L.U32 R2, R12, 0x1f, RZ ;  /* 0x0000001f0c027819 */ /* 0x000fe400000006ff */
[----:B0-----:R-:W-:-:S05]  /*9020*/  LEA R0, R3, R0, 0x18 ;  /* 0x0000000003007211 */ /* 0x001fca00078ec0ff */
[----:B------:R-:W-:-:S04]  /*9030*/  VIADD R0, R0, 0x128 ;  /* 0x0000012800007836 */ /* 0x000fc80000000000 */
[C---:B------:R-:W-:Y:S02]  /*9040*/  IMAD R5, R15.reuse, 0x8, R0 ;  /* 0x000000080f057824 */ /* 0x040fe400078e0200 */
[----:B------:R-:W-:Y:S02]  /*9050*/  VIADD R15, R15, 0x1 ;  /* 0x000000010f0f7836 */ /* 0x000fe40000000000 */
[----:B------:R-:W0:Y:S03]  /*9060*/  SYNCS.PHASECHK.TRANS64.TRYWAIT P0, [R5+URZ], R2 ;  /* 0x00000002050075a7 */ /* 0x000e26000800017f */
[----:B------:R-:W-:-:S04]  /*9070*/  ISETP.NE.AND P1, PT, R15, 0x25, PT ;  /* 0x000000250f00780c */ /* 0x000fc80003f25270 */
[----:B------:R-:W-:Y:S02]  /*9080*/  SEL R3, RZ, 0x1, P1 ;  /* 0x00000001ff037807 */ /* 0x000fe40000800000 */
[----:B------:R-:W-:Y:S02]  /*9090*/  SEL R15, R15, RZ, P1 ;  /* 0x000000ff0f0f7207 */ /* 0x000fe40000800000 */
[----:B------:R-:W-:-:S03]  /*90a0*/  LOP3.LUT R12, R12, R3, RZ, 0x3c, !PT ;  /* 0x000000030c0c7212 */ /* 0x000fc600078e3cff */
[----:B------:R-:W-:Y:S01]  /*90b0*/  IMAD R7, R15, 0x8, R0 ;  /* 0x000000080f077824 */ /* 0x000fe200078e0200 */
[----:B------:R-:W-:Y:S01]  /*90c0*/  SHF.L.U32 R4, R12, 0x1f, RZ ;  /* 0x0000001f0c047819 */ /* 0x000fe200000006ff */
[----:B0-----:R-:W-:Y:S06]  /*90d0*/  @!P0 BRA `(.L_x_188) ;  /* 0x0000001400bc8947 */ /* 0x001fec0003800000 */
.L_x_234:
[----:B------:R-:W1:Y:S01]  /*90e0*/  SYNCS.PHASECHK.TRANS64.TRYWAIT P0, [R7+URZ], R4 ;  /* 0x00000004070075a7 */ /* 0x000e62000800017f */
[----:B0-----:R-:W-:-:S05]  /*90f0*/  VIADD R2, R15, 0x1 ;  /* 0x000000010f027836 */ /* 0x001fca0000000000 */
[----:B------:R-:W-:-:S04]  /*9100*/  ISETP.NE.AND P1, PT, R2, 0x25, PT ;  /* 0x000000250200780c */ /* 0x000fc80003f25270 */
[----:B------:R-:W-:Y:S02]  /*9110*/  SEL R3, RZ, 0x1, P1 ;  /* 0x00000001ff037807 */ /* 0x000fe40000800000 */
[----:B------:R-:W-:Y:S02]  /*9120*/  SEL R9, R2, RZ, P1 ;  /* 0x000000ff02097207 */ /* 0x000fe40000800000 */
[----:B------:R-:W-:-:S03]  /*9130*/  LOP3.LUT R12, R12, R3, RZ, 0x3c, !PT ;  /* 0x000000030c0c7212 */ /* 0x000fc600078e3cff */
[----:B------:R-:W-:Y:S01]  /*9140*/  IMAD R6, R9, 0x8, R0 ;  /* 0x0000000809067824 */ /* 0x000fe200078e0200 */
[----:B------:R-:W-:Y:S01]  /*9150*/  SHF.L.U32 R5, R12, 0x1f, RZ ;  /* 0x0000001f0c057819 */ /* 0x000fe200000006ff */
[----:B-1----:R-:W-:Y:S06]  /*9160*/  @!P0 BRA `(.L_x_189) ;  /* 0x0000001400ac8947 */ /* 0x002fec0003800000 */
.L_x_235:
[----:B------:R-:W1:Y:S01]  /*9170*/  SYNCS.PHASECHK.TRANS64.TRYWAIT P0, [R6+URZ], R5 ;  /* 0x00000005060075a7 */ /* 0x000e62000800017f */
[----:B------:R-:W-:-:S05]  /*9180*/  VIADD R2, R9, 0x1 ;  /* 0x0000000109027836 */ /* 0x000fca0000000000 */
[----:B------:R-:W-:-:S04]  /*9190*/  ISETP.NE.AND P1, PT, R2, 0x25, PT ;  /* 0x000000250200780c */ /* 0x000fc80003f25270 */
[----:B------:R-:W-:Y:S02]  /*91a0*/  SEL R3, RZ, 0x1, P1 ;  /* 0x00000001ff037807 */ /* 0x000fe40000800000 */
[----:B0-----:R-:W-:Y:S02]  /*91b0*/  SEL R7, R2, RZ, P1 ;  /* 0x000000ff02077207 */ /* 0x001fe40000800000 */
[----:B------:R-:W-:-:S03]  /*91c0*/  LOP3.LUT R12, R12, R3, RZ, 0x3c, !PT ;  /* 0x000000030c0c7212 */ /* 0x000fc600078e3cff */
[----:B------:R-:W-:Y:S01]  /*91d0*/  IMAD R9, R7, 0x8, R0 ;  /* 0x0000000807097824 */ /* 0x000fe200078e0200 */
[----:B------:R-:W-:Y:S01]  /*91e0*/  SHF.L.U32 R4, R12, 0x1f, RZ ;  /* 0x0000001f0c047819 */ /* 0x000fe200000006ff */
[----:B-1----:R-:W-:Y:S06]  /*91f0*/  @!P0 BRA `(.L_x_190) ;  /* 0x00000014009c8947 */ /* 0x002fec0003800000 */
.L_x_236:
[----:B------:R-:W1:Y:S01]  /*9200*/  SYNCS.PHASECHK.TRANS64.TRYWAIT P0, [R9+URZ], R4 ;  /* 0x00000004090075a7 */ /* 0x000e62000800017f */
[----:B------:R-:W-:-:S05]  /*9210*/  VIADD R2, R7, 0x1 ;  /* 0x0000000107027836 */ /* 0x000fca0000000000 */
[----:B------:R-:W-:-:S04]  /*9220*/  ISETP.NE.AND P1, PT, R2, 0x25, PT ;  /* 0x000000250200780c */ /* 0x000fc80003f25270 */
[----:B------:R-:W-:Y:S02]  /*9230*/  SEL R3, RZ, 0x1, P1 ;  /* 0x00000001ff037807 */ /* 0x000fe40000800000 */
[----:B------:R-:W-:Y:S02]  /*9240*/  SEL R7, R2, RZ, P1 ;  /* 0x000000ff02077207 */ /* 0x000fe40000800000 */
[----:B------:R-:W-:-:S03]  /*9250*/  LOP3.LUT R12, R12, R3, RZ, 0x3c, !PT ;  /* 0x000000030c0c7212 */ /* 0x000fc600078e3cff */
[----:B0-----:R-:W-:Y:S01]  /*9260*/  IMAD R6, R7, 0x8, R0 ;  /* 0x0000000807067824 */ /* 0x001fe200078e0200 */
[----:B------:R-:W-:Y:S01]  /*9270*/  SHF.L.U32 R5, R12, 0x1f, RZ ;  /* 0x0000001f0c057819 */ /* 0x000fe200000006ff */
[----:B-1----:R-:W-:Y:S06]  /*9280*/  @!P0 BRA `(.L_x_191) ;  /* 0x00000014008c8947 */ /* 0x002fec0003800000 */
.L_x_237:
        /* <DEDUP_REMOVED lines=9> */
.L_x_238:
        /* <DEDUP_REMOVED lines=9> */
.L_x_239:
        /* <DEDUP_REMOVED lines=9> */
.L_x_240:
        /* <DEDUP_REMOVED lines=9> */
.L_x_241:
        /* <DEDUP_REMOVED lines=9> */
.L_x_242:
        /* <DEDUP_REMOVED lines=9> */
.L_x_243:
        /* <DEDUP_REMOVED lines=9> */
.L_x_244:
        /* <DEDUP_REMOVED lines=9> */
.L_x_245:
        /* <DEDUP_REMOVED lines=9> */
.L_x_246:
        /* <DEDUP_REMOVED lines=9> */
.L_x_247:
        /* <DEDUP_REMOVED lines=9> */
.L_x_248:
        /* <DEDUP_REMOVED lines=9> */
.L_x_249:
        /* <DEDUP_REMOVED lines=9> */
.L_x_250:
        /* <DEDUP_REMOVED lines=9> */
.L_x_251:
        /* <DEDUP_REMOVED lines=9> */
.L_x_252:
        /* <DEDUP_REMOVED lines=9> */
.L_x_253:
        /* <DEDUP_REMOVED lines=9> */
.L_x_254:
        /* <DEDUP_REMOVED lines=9> */
.L_x_255:
        /* <DEDUP_REMOVED lines=9> */
.L_x_256:
        /* <DEDUP_REMOVED lines=9> */
.L_x_257:
        /* <DEDUP_REMOVED lines=9> */
.L_x_258:
        /* <DEDUP_REMOVED lines=9> */
.L_x_259:
        /* <DEDUP_REMOVED lines=9> */
.L_x_260:
        /* <DEDUP_REMOVED lines=9> */
.L_x_261:
        /* <DEDUP_REMOVED lines=9> */
.L_x_262:
        /* <DEDUP_REMOVED lines=9> */
.L_x_263:
        /* <DEDUP_REMOVED lines=9> */
.L_x_264:
        /* <DEDUP_REMOVED lines=9> */
.L_x_265:
        /* <DEDUP_REMOVED lines=9> */
.L_x_266:
[----:B------:R-:W1:Y:S01]  /*a2e0*/  SYNCS.PHASECHK.TRANS64.TRYWAIT P0, [R9+URZ], R4 ;  /* 0x00000004090075a7 */ /* 0x000e62000800017f */
[----:B------:R-:W-:-:S05]  /*a2f0*/  VIADD R2, R7, 0x1 ;  /* 0x0000000107027836 */ /* 0x000fca0000000000 */
[----:B------:R-:W-:-:S04]  /*a300*/  ISETP.NE.AND P1, PT, R2, 0x25, PT ;  /* 0x000000250200780c */ /* 0x000fc80003f25270 */
[----:B------:R-:W-:Y:S02]  /*a310*/  SEL R3, RZ, 0x1, P1 ;  /* 0x00000001ff037807 */ /* 0x000fe40000800000 */
[----:B------:R-:W-:Y:S02]  /*a320*/  SEL R7, R2, RZ, P1 ;  /* 0x000000ff02077207 */ /* 0x000fe40000800000 */
[----:B------:R-:W-:-:S03]  /*a330*/  LOP3.LUT R12, R12, R3, RZ, 0x3c, !PT ;  /* 0x000000030c0c7212 */ /* 0x000fc600078e3cff */
[----:B------:R-:W-:Y:S01]  /*a340*/  IMAD R8, R7, 0x8, R0 ;  /* 0x0000000807087824 */ /* 0x000fe200078e0200 */
[----:B0-----:R-:W-:Y:S01]  /*a350*/  SHF.L.U32 R5, R12, 0x1f, RZ ;  /* 0x0000001f0c057819 */ /* 0x001fe200000006ff */
[----:B-1----:R-:W-:Y:S06]  /*a360*/  @!P0 BRA `(.L_x_221) ;  /* 0x0000000c00ac8947 */ /* 0x002fec0003800000 */
.L_x_267:
[----:B------:R-:W1:Y:S01]  /*a370*/  SYNCS.PHASECHK.TRANS64.TRYWAIT P0, [R8+URZ], R5 ;  /* 0x00000005080075a7 */ /* 0x000e62000800017f */
[----:B------:R-:W-:-:S05]  /*a380*/  VIADD R2, R7, 0x1 ;  /* 0x0000000107027836 */ /* 0x000fca0000000000 */
[----:B------:R-:W-:-:S04]  /*a390*/  ISETP.NE.AND P1, PT, R2, 0x25, PT ;  /* 0x000000250200780c */ /* 0x000fc80003f25270 */
[----:B------:R-:W-:Y:S02]  /*a3a0*/  SEL R3, RZ, 0x1, P1 ;  /* 0x00000001ff037807 */ /* 0x000fe40000800000 */
[----:B------:R-:W-:Y:S02]  /*a3b0*/  SEL R7, R2, RZ, P1 ;  /* 0x000000ff02077207 */ /* 0x000fe40000800000 */
[----:B0-----:R-:W-:-:S03]  /*a3c0*/  LOP3.LUT R9, R12, R3, RZ, 0x3c, !PT ;  /* 0x000000030c097212 */ /* 0x001fc600078e3cff */
[----:B------:R-:W-:Y:S01]  /*a3d0*/  IMAD R11, R7, 0x8, R0 ;  /* 0x00000008070b7824 */ /* 0x000fe200078e0200 */
[----:B------:R-:W-:Y:S01]  /*a3e0*/  SHF.L.U32 R6, R9, 0x1f, RZ ;  /* 0x0000001f09067819 */ /* 0x000fe200000006ff */
[----:B-1----:R-:W-:Y:S06]  /*a3f0*/  @!P0 BRA `(.L_x_222) ;  /* 0x0000000c009c8947 */ /* 0x002fec0003800000 */
.L_x_268:
[----:B------:R-:W1:Y:S01]  /*a400*/  SYNCS.PHASECHK.TRANS64.TRYWAIT P0, [R11+URZ], R6 ;  /* 0x000000060b0075a7 */ /* 0x000e62000800017f */
[----:B------:R-:W-:-:S05]  /*a410*/  VIADD R2, R7, 0x1 ;  /* 0x0000000107027836 */ /* 0x000fca0000000000 */
[----:B------:R-:W-:-:S04]  /*a420*/  ISETP.NE.AND P1, PT, R2, 0x25, PT ;  /* 0x000000250200780c */ /* 0x000fc80003f25270 */
[----:B------:R-:W-:Y:S02]  /*a430*/  SEL R4, RZ, 0x1, P1 ;  /* 0x00000001ff047807 */ /* 0x000fe40000800000 */
[----:B------:R-:W-:Y:S02]  /*a440*/  SEL R3, R2, RZ, P1 ;  /* 0x000000ff02037207 */ /* 0x000fe40000800000 */
[----:B------:R-:W-:Y:S01]  /*a450*/  LOP3.LUT R4, R9, R4, RZ, 0x3c, !PT ;  /* 0x0000000409047212 */ /* 0x000fe200078e3cff */
[----:B-1----:R-:W-:Y:S06]  /*a460*/  @!P0 BRA `(.L_x_223) ;  /* 0x0000000c00948947 */ /* 0x002fec0003800000 */
.L_x_269:
[----:B------:R-:W-:Y:S01]  /*a470*/  IMAD R3, R3, 0x8, R0 ;  /* 0x0000000803037824 */ /* 0x000fe200078e0200 */
[----:B------:R-:W-:-:S07]  /*a480*/  SHF.L.U32 R0, R4, 0x1f, RZ ;  /* 0x0000001f04007819 */ /* 0x000fce00000006ff */
.L_x_224:
[----:B--2---:R2:W3:Y:S02]  /*a490*/  SYNCS.PHASECHK.TRANS64.TRYWAIT P0, [R3+URZ], R0 ;  /* 0x00000000030075a7 */ /* 0x0044e4000800017f */
[----:B---3--:R-:W-:Y:S05]  /*a4a0*/  @!P0 NANOSLEEP.SYNCS 0x989680 ;  /* 0x009896800000895d */ /* 0x008fea0003900000 */
[----:B------:R-:W3:Y:S02]  /*a4b0*/  @!P0 SYNCS.PHASECHK.TRANS64 P0, [R3+URZ], R0 ;  /* 0x00000000030085a7 */ /* 0x000ee4000800007f */
[----:B---3--:R-:W-:Y:S05]  /*a4c0*/  @!P0 BRA `(.L_x_224) ;  /* 0xfffffffc00f08947 */ /* 0x008fea000383ffff */
.L_x_186:
[----:B------:R-:W-:Y:S05]  /*a4d0*/  BSYNC B0 ;  /* 0x0000000000007941 */ /* 0x000fea0003800000 */
.L_x_185:
[----:B------:R-:W-:Y:S05]  /*a4e0*/  EXIT ;  /* 0x000000000000794d */ /* 0x000fea0003800000 */
.L_x_16:
[----:B0-----:R-:W-:-:S04]  /*a4f0*/  IMAD.U32 R17, RZ, RZ, UR15 ;  /* 0x0000000fff117e24 */ /* 0x001fc8000f8e00ff */
[----:B------:R0:W1:Y:S03]  /*a500*/  SYNCS.PHASECHK.TRANS64.TRYWAIT P0, [R17+URZ+-0x8], R16 ;  /* 0xfffff810110075a7 */ /* 0x000066000800017f */
[----:B-1----:R-:W-:Y:S05]  /*a510*/  @!P0 NANOSLEEP.SYNCS 0x989680 ;  /* 0x009896800000895d */ /* 0x002fea0003900000 */
[----:B------:R-:W1:Y:S02]  /*a520*/  @!P0 SYNCS.PHASECHK.TRANS64 P0, [R17+URZ+-0x8], R16 ;  /* 0xfffff810110085a7 */ /* 0x000e64000800007f */
[----:B-1----:R-:W-:Y:S05]  /*a530*/  @!P0 BRA `(.L_x_16) ;  /* 0xfffffffc00ec8947 */ /* 0x002fea000383ffff */
[----:B------:R-:W-:Y:S05]  /*a540*/  BRA `(.L_x_225) ;  /* 0xffffff7000dc7947 */ /* 0x000fea000383ffff */
.L_x_21:
[----:B-1----:R-:W-:-:S04]  /*a550*/  IMAD.U32 R17, RZ, RZ, UR6 ;  /* 0x00000006ff117e24 */ /* 0x002fc8000f8e00ff */
[----:B------:R1:W2:Y:S03]  /*a560*/  SYNCS.PHASECHK.TRANS64.TRYWAIT P0, [R17+URZ], R16 ;  /* 0x00000010110075a7 */ /* 0x0002a6000800017f */
[----:B--2---:R-:W-:Y:S05]  /*a570*/  @!P0 NANOSLEEP.SYNCS 0x989680 ;  /* 0x009896800000895d */ /* 0x004fea0003900000 */
[----:B------:R-:W2:Y:S02]  /*a580*/  @!P0 SYNCS.PHASECHK.TRANS64 P0, [R17+URZ], R16 ;  /* 0x00000010110085a7 */ /* 0x000ea4000800007f */
[----:B--2---:R-:W-:Y:S05]  /*a590*/  @!P0 BRA `(.L_x_21) ;  /* 0xfffffffc00ec8947 */ /* 0x004fea000383ffff */
[----:B------:R-:W-:Y:S05]  /*a5a0*/  BRA `(.L_x_20) ;  /* 0xffffff7800087947 */ /* 0x000fea000383ffff */
.L_x_27:
[----:B-1----:R-:W-:-:S04]  /*a5b0*/  IMAD.U32 R18, RZ, RZ, UR9 ;  /* 0x00000009ff127e24 */ /* 0x002fc8000f8e00ff */
[----:B------:R1:W2:Y:S03]  /*a5c0*/  SYNCS.PHASECHK.TRANS64.TRYWAIT P0, [R18+URZ], R17 ;  /* 0x00000011120075a7 */ /* 0x0002a6000800017f */
[----:B--2---:R-:W-:Y:S05]  /*a5d0*/  @!P0 NANOSLEEP.SYNCS 0x989680 ;  /* 0x009896800000895d */ /* 0x004fea0003900000 */
[----:B------:R-:W2:Y:S02]  /*a5e0*/  @!P0 SYNCS.PHASECHK.TRANS64 P0, [R18+URZ], R17 ;  /* 0x00000011120085a7 */ /* 0x000ea4000800007f */
[----:B--2---:R-:W-:Y:S05]  /*a5f0*/  @!P0 BRA `(.L_x_27) ;  /* 0xfffffffc00ec8947 */ /* 0x004fea000383ffff */
[----:B------:R-:W-:Y:S05]  /*a600*/  BRA `(.L_x_26) ;  /* 0xffffff80002c7947 */ /* 0x000fea000383ffff */
.L_x_35:
[----:B0-----:R-:W-:-:S04]  /*a610*/  IMAD.U32 R17, RZ, RZ, UR15 ;  /* 0x0000000fff117e24 */ /* 0x001fc8000f8e00ff */
[----:B------:R0:W1:Y:S03]  /*a620*/  SYNCS.PHASECHK.TRANS64.TRYWAIT P0, [R17+URZ+0x8], R16 ;  /* 0x00000810110075a7 */ /* 0x000066000800017f */
[----:B-1----:R-:W-:Y:S05]  /*a630*/  @!P0 NANOSLEEP.SYNCS 0x989680 ;  /* 0x009896800000895d */ /* 0x002fea0003900000 */
[----:B------:R-:W1:Y:S02]  /*a640*/  @!P0 SYNCS.PHASECHK.TRANS64 P0, [R17+URZ+0x8], R16 ;  /* 0x00000810110085a7 */ /* 0x000e64000800007f */
[----:B-1----:R-:W-:Y:S05]  /*a650*/  @!P0 BRA `(.L_x_35) ;  /* 0xfffffffc00ec8947 */ /* 0x002fea000383ffff */
[----:B------:R-:W-:Y:S05]  /*a660*/  BRA `(.L_x_226) ;  /* 0xffffff8c00807947 */ /* 0x000fea000383ffff */
.L_x_172:
[----:B------:R-:W-:Y:S01]  /*a670*/  BSSY B1, `(.L_x_227) ;  /* 0x0000006000017945 */ /* 0x000fe20003800000 */
[----:B------:R-:W-:-:S07]  /*a680*/  IMAD.MOV.U32 R10, RZ, RZ, -0x1 ;  /* 0xffffffffff0a7424 */ /* 0x000fce00078e00ff */
[----:B------:R-:W-:Y:S05]  /*a690*/  WARPSYNC.COLLECTIVE R10, `(.L_x_228) ;  /* 0x000000000a0c7348 */ /* 0x000fea0003c00000 */
[----:B------:R-:W-:Y:S02]  /*a6a0*/  ELECT P1, UR62, PT ;  /* 0x00000000003e782f */ /* 0x000fe40003820000 */
[----:B------:R-:W-:Y:S01]  /*a6b0*/  MOV R10, UR62 ;  /* 0x0000003e000a7c02 */ /* 0x000fe20008000f00 */
[----:B------:R-:W-:Y:S10]  /*a6c0*/  ENDCOLLECTIVE ;  /* 0x000000000000791b */ /* 0x000ff40003800000 */
.L_x_228:
[----:B------:R-:W-:Y:S05]  /*a6d0*/  BSYNC B1 ;  /* 0x0000000000017941 */ /* 0x000fea0003800000 */
.L_x_227:
[----:B------:R-:W-:Y:S05]  /*a6e0*/  BRA `(.L_x_229) ;  /* 0xffffffdc00607947 */ /* 0x000fea000383ffff */
.L_x_175:
[----:B-1----:R1:W2:Y:S02]  /*a6f0*/  SYNCS.PHASECHK.TRANS64.TRYWAIT P1, [R19+URZ+0x128], R10 ;  /* 0x0001280a130075a7 */ /* 0x0022a4000802017f */
[----:B--2---:R-:W-:Y:S05]  /*a700*/  @!P1 NANOSLEEP.SYNCS 0x989680 ;  /* 0x009896800000995d */ /* 0x004fea0003900000 */
[----:B------:R-:W2:Y:S02]  /*a710*/  @!P1 SYNCS.PHASECHK.TRANS64 P1, [R19+URZ+0x128], R10 ;  /* 0x0001280a130095a7 */ /* 0x000ea4000802007f */
[----:B--2---:R-:W-:Y:S05]  /*a720*/  @!P1 BRA `(.L_x_175) ;  /* 0xfffffffc00f09947 */ /* 0x004fea000383ffff */
[----:B------:R-:W-:Y:S05]  /*a730*/  BRA `(.L_x_230) ;  /* 0xffffffdc00947947 */ /* 0x000fea000383ffff */
.L_x_184:
[----:B------:R-:W-:Y:S01]  /*a740*/  BSSY B0, `(.L_x_231) ;  /* 0x0000006000007945 */ /* 0x000fe20003800000 */
[----:B------:R-:W-:-:S07]  /*a750*/  IMAD.MOV.U32 R10, RZ, RZ, -0x1 ;  /* 0xffffffffff0a7424 */ /* 0x000fce00078e00ff */
[----:B------:R-:W-:Y:S05]  /*a760*/  WARPSYNC.COLLECTIVE R10, `(.L_x_232) ;  /* 0x000000000a0c7348 */ /* 0x000fea0003c00000 */
[----:B------:R-:W-:Y:S02]  /*a770*/  ELECT P1, UR62, PT ;  /* 0x00000000003e782f */ /* 0x000fe40003820000 */
[----:B------:R-:W-:Y:S01]  /*a780*/  MOV R10, UR62 ;  /* 0x0000003e000a7c02 */ /* 0x000fe20008000f00 */
[----:B------:R-:W-:Y:S10]  /*a790*/  ENDCOLLECTIVE ;  /* 0x000000000000791b */ /* 0x000ff40003800000 */
.L_x_232:
[----:B------:R-:W-:Y:S05]  /*a7a0*/  BSYNC B0 ;  /* 0x0000000000007941 */ /* 0x000fea0003800000 */
.L_x_231:
[----:B------:R-:W-:Y:S01]  /*a7b0*/  PLOP3.LUT P0, PT, P1, PT, PT, 0x80, 0x0 ;  /* 0x000000000000781c */ /* 0x000fe20000f0f070 */
[----:B------:R-:W-:-:S12]  /*a7c0*/  BRA `(.L_x_233) ;  /* 0xffffffe400f07947 */ /* 0x000fd8000383ffff */
.L_x_188:
[----:B0-----:R0:W1:Y:S02]  /*a7d0*/  SYNCS.PHASECHK.TRANS64.TRYWAIT P0, [R5+URZ], R2 ;  /* 0x00000002050075a7 */ /* 0x001064000800017f */
[----:B-1----:R-:W-:Y:S05]  /*a7e0*/  @!P0 NANOSLEEP.SYNCS 0x989680 ;  /* 0x009896800000895d */ /* 0x002fea0003900000 */
[----:B------:R-:W1:Y:S02]  /*a7f0*/  @!P0 SYNCS.PHASECHK.TRANS64 P0, [R5+URZ], R2 ;  /* 0x00000002050085a7 */ /* 0x000e64000800007f */
[----:B-1----:R-:W-:Y:S05]  /*a800*/  @!P0 BRA `(.L_x_188) ;  /* 0xfffffffc00f08947 */ /* 0x002fea000383ffff */
[----:B------:R-:W-:Y:S05]  /*a810*/  BRA `(.L_x_234) ;  /* 0xffffffe800307947 */ /* 0x000fea000383ffff */
.L_x_189:
[----:B0-----:R0:W1:Y:S02]  /*a820*/  SYNCS.PHASECHK.TRANS64.TRYWAIT P0, [R7+URZ], R4 ;  /* 0x00000004070075a7 */ /* 0x001064000800017f */
[----:B-1----:R-:W-:Y:S05]  /*a830*/  @!P0 NANOSLEEP.SYNCS 0x989680 ;  /* 0x009896800000895d */ /* 0x002fea0003900000 */
[----:B------:R-:W1:Y:S02]  /*a840*/  @!P0 SYNCS.PHASECHK.TRANS64 P0, [R7+URZ], R4 ;  /* 0x00000004070085a7 */ /* 0x000e64000800007f */
[----:B-1----:R-:W-:Y:S05]  /*a850*/  @!P0 BRA `(.L_x_189) ;  /* 0xfffffffc00f08947 */ /* 0x002fea000383ffff */
[----:B------:R-:W-:Y:S05]  /*a860*/  BRA `(.L_x_235) ;  /* 0xffffffe800407947 */ /* 0x000fea000383ffff */
.L_x_190:
[----:B0-----:R0:W1:Y:S02]  /*a870*/  SYNCS.PHASECHK.TRANS64.TRYWAIT P0, [R6+URZ], R5 ;  /* 0x00000005060075a7 */ /* 0x001064000800017f */
[----:B-1----:R-:W-:Y:S05]  /*a880*/  @!P0 NANOSLEEP.SYNCS 0x989680 ;  /* 0x009896800000895d */ /* 0x002fea0003900000 */
[----:B------:R-:W1:Y:S02]  /*a890*/  @!P0 SYNCS.PHASECHK.TRANS64 P0, [R6+URZ], R5 ;  /* 0x00000005060085a7 */ /* 0x000e64000800007f */
[----:B-1----:R-:W-:Y:S05]  /*a8a0*/  @!P0 BRA `(.L_x_190) ;  /* 0xfffffffc00f08947 */ /* 0x002fea000383ffff */
[----:B------:R-:W-:Y:S05]  /*a8b0*/  BRA `(.L_x_236) ;  /* 0xffffffe800507947 */ /* 0x000fea000383ffff */
.L_x_191:
[----:B0-----:R0:W1:Y:S02]  /*a8c0*/  SYNCS.PHASECHK.TRANS64.TRYWAIT P0, [R9+URZ], R4 ;  /* 0x00000004090075a7 */ /* 0x001064000800017f */
[----:B-1----:R-:W-:Y:S05]  /*a8d0*/  @!P0 NANOSLEEP.SYNCS 0x989680 ;  /* 0x009896800000895d */ /* 0x002fea0003900000 */
[----:B------:R-:W1:Y:S02]  /*a8e0*/  @!P0 SYNCS.PHASECHK.TRANS64 P0, [R9+URZ], R4 ;  /* 0x00000004090085a7 */ /* 0x000e64000800007f */
[----:B-1----:R-:W-:Y:S05]  /*a8f0*/  @!P0 BRA `(.L_x_191) ;  /* 0xfffffffc00f08947 */ /* 0x002fea000383ffff */
[----:B------:R-:W-:Y:S05]  /*a900*/  BRA `(.L_x_237) ;  /* 0xffffffe800607947 */ /* 0x000fea000383ffff */
.L_x_192:
[----:B0-----:R0:W1:Y:S02]  /*a910*/  SYNCS.PHASECHK.TRANS64.TRYWAIT P0, [R6+URZ], R5 ;  /* 0x00000005060075a7 */ /* 0x001064000800017f */
[----:B-1----:R-:W-:Y:S05]  /*a920*/  @!P0 NANOSLEEP.SYNCS 0x989680 ;  /* 0x009896800000895d */ /* 0x002fea0003900000 */
[----:B------:R-:W1:Y:S02]  /*a930*/  @!P0 SYNCS.PHASECHK.TRANS64 P0, [R6+URZ], R5 ;  /* 0x00000005060085a7 */ /* 0x000e64000800007f */
[----:B-1----:R-:W-:Y:S05]  /*a940*/  @!P0 BRA `(.L_x_192) ;  /* 0xfffffffc00f08947 */ /* 0x002fea000383ffff */
[----:B------:R-:W-:Y:S05]  /*a950*/  BRA `(.L_x_238) ;  /* 0xffffffe800707947 */ /* 0x000fea000383ffff */
.L_x_193:
[----:B0-----:R0:W1:Y:S02]  /*a960*/  SYNCS.PHASECHK.TRANS64.TRYWAIT P0, [R9+URZ], R4 ;  /* 0x00000004090075a7 */ /* 0x001064000800017f */
[----:B-1----:R-:W-:Y:S05]  /*a970*/  @!P0 NANOSLEEP.SYNCS 0x989680 ;  /* 0x009896800000895d */ /* 0x002fea0003900000 */
[----:B------:R-:W1:Y:S02]  /*a980*/  @!P0 SYNCS.PHASECHK.TRANS64 P0, [R9+URZ], R4 ;  /* 0x00000004090085a7 */ /* 0x000e64000800007f */
[----:B-1----:R-:W-:Y:S05]  /*a990*/  @!P0 BRA `(.L_x_193) ;  /* 0xfffffffc00f08947 */ /* 0x002fea000383ffff */
[----:B------:R-:W-:Y:S05]  /*a9a0*/  BRA `(.L_x_239) ;  /* 0xffffffe800807947 */ /* 0x000fea000383ffff */
.L_x_194:
[----:B0-----:R0:W1:Y:S02]  /*a9b0*/  SYNCS.PHASECHK.TRANS64.TRYWAIT P0, [R6+URZ], R5 ;  /* 0x00000005060075a7 */ /* 0x001064000800017f */
[----:B-1----:R-:W-:Y:S05]  /*a9c0*/  @!P0 NANOSLEEP.SYNCS 0x989680 ;  /* 0x009896800000895d */ /* 0x002fea0003900000 */
[----:B------:R-:W1:Y:S02]  /*a9d0*/  @!P0 SYNCS.PHASECHK.TRANS64 P0, [R6+URZ], R5 ;  /* 0x00000005060085a7 */ /* 0x000e64000800007f */
[----:B-1----:R-:W-:Y:S05]  /*a9e0*/  @!P0 BRA `(.L_x_194) ;  /* 0xfffffffc00f08947 */ /* 0x002fea000383ffff */
[----:B------:R-:W-:Y:S05]  /*a9f0*/  BRA `(.L_x_240) ;  /* 0xffffffe800907947 */ /* 0x000fea000383ffff */
.L_x_195:
[----:B0-----:R0:W1:Y:S02]  /*aa00*/  SYNCS.PHASECHK.TRANS64.TRYWAIT P0, [R9+URZ], R4 ;  /* 0x00000004090075a7 */ /* 0x001064000800017f */
[----:B-1----:R-:W-:Y:S05]  /*aa10*/  @!P0 NANOSLEEP.SYNCS 0x989680 ;  /* 0x009896800000895d */ /* 0x002fea0003900000 */
[----:B------:R-:W1:Y:S02]  /*aa20*/  @!P0 SYNCS.PHASECHK.TRANS64 P0, [R9+URZ], R4 ;  /* 0x00000004090085a7 */ /* 0x000e64000800007f */
[----:B-1----:R-:W-:Y:S05]  /*aa30*/  @!P0 BRA `(.L_x_195) ;  /* 0xfffffffc00f08947 */ /* 0x002fea000383ffff */
[----:B------:R-:W-:Y:S05]  /*aa40*/  BRA `(.L_x_241) ;  /* 0xffffffe800a07947 */ /* 0x000fea000383ffff */
.L_x_196:
[----:B0-----:R0:W1:Y:S02]  /*aa50*/  SYNCS.PHASECHK.TRANS64.TRYWAIT P0, [R6+URZ], R5 ;  /* 0x00000005060075a7 */ /* 0x001064000800017f */
[----:B-1----:R-:W-:Y:S05]  /*aa60*/  @!P0 NANOSLEEP.SYNCS 0x989680 ;  /* 0x009896800000895d */ /* 0x002fea0003900000 */
[----:B------:R-:W1:Y:S02]  /*aa70*/  @!P0 SYNCS.PHASECHK.TRANS64 P0, [R6+URZ], R5 ;  /* 0x00000005060085a7 */ /* 0x000e64000800007f */
[----:B-1----:R-:W-:Y:S05]  /*aa80*/  @!P0 BRA `(.L_x_196) ;  /* 0xfffffffc00f08947 */ /* 0x002fea000383ffff */
[----:B------:R-:W-:Y:S05]  /*aa90*/  BRA `(.L_x_242) ;  /* 0xffffffe800b07947 */ /* 0x000fea000383ffff */
.L_x_197:
[----:B0-----:R0:W1:Y:S02]  /*aaa0*/  SYNCS.PHASECHK.TRANS64.TRYWAIT P0, [R9+URZ], R4 ;  /* 0x00000004090075a7 */ /* 0x001064000800017f */
[----:B-1----:R-:W-:Y:S05]  /*aab0*/  @!P0 NANOSLEEP.SYNCS 0x989680 ;  /* 0x009896800000895d */ /* 0x002fea0003900000 */
[----:B------:R-:W1:Y:S02]  /*aac0*/  @!P0 SYNCS.PHASECHK.TRANS64 P0, [R9+URZ], R4 ;  /* 0x00000004090085a7 */ /* 0x000e64000800007f */
[----:B-1----:R-:W-:Y:S05]  /*aad0*/  @!P0 BRA `(.L_x_197) ;  /* 0xfffffffc00f08947 */ /* 0x002fea000383ffff */
[----:B------:R-:W-:Y:S05]  /*aae0*/  BRA `(.L_x_243) ;  /* 0xffffffe800c07947 */ /* 0x000fea000383ffff */
.L_x_198:
[----:B0-----:R0:W1:Y:S02]  /*aaf0*/  SYNCS.PHASECHK.TRANS64.TRYWAIT P0, [R6+URZ], R5 ;  /* 0x00000005060075a7 */ /* 0x001064000800017f */
[----:B-1----:R-:W-:Y:S05]  /*ab00*/  @!P0 NANOSLEEP.SYNCS 0x989680 ;  /* 0x009896800000895d */ /* 0x002fea0003900000 */
[----:B------:R-:W1:Y:S02]  /*ab10*/  @!P0 SYNCS.PHASECHK.TRANS64 P0, [R6+URZ], R5 ;  /* 0x00000005060085a7 */ /* 0x000e64000800007f */
[----:B-1----:R-:W-:Y:S05]  /*ab20*/  @!P0 BRA `(.L_x_198) ;  /* 0xfffffffc00f08947 */ /* 0x002fea000383ffff */
[----:B------:R-:W-:Y:S05]  /*ab30*/  BRA `(.L_x_244) ;  /* 0xffffffe800d07947 */ /* 0x000fea000383ffff */
.L_x_199:
[----:B0-----:R0:W1:Y:S02]  /*ab40*/  SYNCS.PHASECHK.TRANS64.TRYWAIT P0, [R9+URZ], R4 ;  /* 0x00000004090075a7 */ /* 0x001064000800017f */
[----:B-1----:R-:W-:Y:S05]  /*ab50*/  @!P0 NANOSLEEP.SYNCS 0x989680 ;  /* 0x009896800000895d */ /* 0x002fea0003900000 */
[----:B------:R-:W1:Y:S02]  /*ab60*/  @!P0 SYNCS.PHASECHK.TRANS64 P0, [R9+URZ], R4 ;  /* 0x00000004090085a7 */ /* 0x000e64000800007f */
[----:B-1----:R-:W-:Y:S05]  /*ab70*/  @!P0 BRA `(.L_x_199) ;  /* 0xfffffffc00f08947 */ /* 0x002fea000383ffff */
[----:B------:R-:W-:Y:S05]  /*ab80*/  BRA `(.L_x_245) ;  /* 0xffffffe800e07947 */ /* 0x000fea000383ffff */
.L_x_200:
[----:B0-----:R0:W1:Y:S02]  /*ab90*/  SYNCS.PHASECHK.TRANS64.TRYWAIT P0, [R6+URZ], R5 ;  /* 0x00000005060075a7 */ /* 0x001064000800017f */
[----:B-1----:R-:W-:Y:S05]  /*aba0*/  @!P0 NANOSLEEP.SYNCS 0x989680 ;  /* 0x009896800000895d */ /* 0x002fea0003900000 */
[----:B------:R-:W1:Y:S02]  /*abb0*/  @!P0 SYNCS.PHASECHK.TRANS64 P0, [R6+URZ], R5 ;  /* 0x00000005060085a7 */ /* 0x000e64000800007f */
[----:B-1----:R-:W-:Y:S05]  /*abc0*/  @!P0 BRA `(.L_x_200) ;  /* 0xfffffffc00f08947 */ /* 0x002fea000383ffff */
[----:B------:R-:W-:Y:S05]  /*abd0*/  BRA `(.L_x_246) ;  /* 0xffffffe800f07947 */ /* 0x000fea000383ffff */
.L_x_201:
[----:B0-----:R0:W1:Y:S02]  /*abe0*/  SYNCS.PHASECHK.TRANS64.TRYWAIT P0, [R9+URZ], R4 ;  /* 0x00000004090075a7 */ /* 0x001064000800017f */
[----:B-1----:R-:W-:Y:S05]  /*abf0*/  @!P0 NANOSLEEP.SYNCS 0x989680 ;  /* 0x009896800000895d */ /* 0x002fea0003900000 */
[----:B------:R-:W1:Y:S02]  /*ac00*/  @!P0 SYNCS.PHASECHK.TRANS64 P0, [R9+URZ], R4 ;  /* 0x00000004090085a7 */ /* 0x000e64000800007f */
[----:B-1----:R-:W-:Y:S05]  /*ac10*/  @!P0 BRA `(.L_x_201) ;  /* 0xfffffffc00f08947 */ /* 0x002fea000383ffff */
[----:B------:R-:W-:Y:S05]  /*ac20*/  BRA `(.L_x_247) ;  /* 0xffffffec00007947 */ /* 0x000fea000383ffff */
.L_x_202:
[----:B0-----:R0:W1:Y:S02]  /*ac30*/  SYNCS.PHASECHK.TRANS64.TRYWAIT P0, [R6+URZ], R5 ;  /* 0x00000005060075a7 */ /* 0x001064000800017f */
[----:B-1----:R-:W-:Y:S05]  /*ac40*/  @!P0 NANOSLEEP.SYNCS 0x989680 ;  /* 0x009896800000895d */ /* 0x002fea0003900000 */
[----:B------:R-:W1:Y:S02]  /*ac50*/  @!P0 SYNCS.PHASECHK.TRANS64 P0, [R6+URZ], R5 ;  /* 0x00000005060085a7 */ /* 0x000e64000800007f */
[----:B-1----:R-:W-:Y:S05]  /*ac60*/  @!P0 BRA `(.L_x_202) ;  /* 0xfffffffc00f08947 */ /* 0x002fea000383ffff */
[----:B------:R-:W-:Y:S05]  /*ac70*/  BRA `(.L_x_248) ;  /* 0xffffffec00107947 */ /* 0x000fea000383ffff */
.L_x_203:
[----:B0-----:R0:W1:Y:S02]  /*ac80*/  SYNCS.PHASECHK.TRANS64.TRYWAIT P0, [R9+URZ], R4 ;  /* 0x00000004090075a7 */ /* 0x001064000800017f */
[----:B-1----:R-:W-:Y:S05]  /*ac90*/  @!P0 NANOSLEEP.SYNCS 0x989680 ;  /* 0x009896800000895d */ /* 0x002fea0003900000 */
[----:B------:R-:W1:Y:S02]  /*aca0*/  @!P0 SYNCS.PHASECHK.TRANS64 P0, [R9+URZ], R4 ;  /* 0x00000004090085a7 */ /* 0x000e64000800007f */
[----:B-1----:R-:W-:Y:S05]  /*acb0*/  @!P0 BRA `(.L_x_203) ;  /* 0xfffffffc00f08947 */ /* 0x002fea000383ffff */
[----:B------:R-:W-:Y:S05]  /*acc0*/  BRA `(.L_x_249) ;  /* 0xffffffec00207947 */ /* 0x000fea000383ffff */
.L_x_204:
[----:B0-----:R0:W1:Y:S02]  /*acd0*/  SYNCS.PHASECHK.TRANS64.TRYWAIT P0, [R6+URZ], R5 ;  /* 0x00000005060075a7 */ /* 0x001064000800017f */
[----:B-1----:R-:W-:Y:S05]  /*ace0*/  @!P0 NANOSLEEP.SYNCS 0x989680 ;  /* 0x009896800000895d */ /* 0x002fea0003900000 */
[----:B------:R-:W1:Y:S02]  /*acf0*/  @!P0 SYNCS.PHASECHK.TRANS64 P0, [R6+URZ], R5 ;  /* 0x00000005060085a7 */ /* 0x000e64000800007f */
[----:B-1----:R-:W-:Y:S05]  /*ad00*/  @!P0 BRA `(.L_x_204) ;  /* 0xfffffffc00f08947 */ /* 0x002fea000383ffff */
[----:B------:R-:W-:Y:S05]  /*ad10*/  BRA `(.L_x_250) ;  /* 0xffffffec00307947 */ /* 0x000fea000383ffff */
.L_x_205:
[----:B0-----:R0:W1:Y:S02]  /*ad20*/  SYNCS.PHASECHK.TRANS64.TRYWAIT P0, [R9+URZ], R4 ;  /* 0x00000004090075a7 */ /* 0x001064000800017f */
[----:B-1----:R-:W-:Y:S05]  /*ad30*/  @!P0 NANOSLEEP.SYNCS 0x989680 ;  /* 0x009896800000895d */ /* 0x002fea0003900000 */
[----:B------:R-:W1:Y:S02]  /*ad40*/  @!P0 SYNCS.PHASECHK.TRANS64 P0, [R9+URZ], R4 ;  /* 0x00000004090085a7 */ /* 0x000e64000800007f */
[----:B-1----:R-:W-:Y:S05]  /*ad50*/  @!P0 BRA `(.L_x_205) ;  /* 0xfffffffc00f08947 */ /* 0x002fea000383ffff */
[----:B------:R-:W-:Y:S05]  /*ad60*/  BRA `(.L_x_251) ;  /* 0xffffffec00407947 */ /* 0x000fea000383ffff */
.L_x_206:
[----:B0-----:R0:W1:Y:S02]  /*ad70*/  SYNCS.PHASECHK.TRANS64.TRYWAIT P0, [R6+URZ], R5 ;  /* 0x00000005060075a7 */ /* 0x001064000800017f */
[----:B-1----:R-:W-:Y:S05]  /*ad80*/  @!P0 NANOSLEEP.SYNCS 0x989680 ;  /* 0x009896800000895d */ /* 0x002fea0003900000 */
[----:B------:R-:W1:Y:S02]  /*ad90*/  @!P0 SYNCS.PHASECHK.TRANS64 P0, [R6+URZ], R5 ;  /* 0x00000005060085a7 */ /* 0x000e64000800007f */
[----:B-1----:R-:W-:Y:S05]  /*ada0*/  @!P0 BRA `(.L_x_206) ;  /* 0xfffffffc00f08947 */ /* 0x002fea000383ffff */
[----:B------:R-:W-:Y:S05]  /*adb0*/  BRA `(.L_x_252) ;  /* 0xffffffec00507947 */ /* 0x000fea000383ffff */
.L_x_207:
[----:B0-----:R0:W1:Y:S02]  /*adc0*/  SYNCS.PHASECHK.TRANS64.TRYWAIT P0, [R9+URZ], R4 ;  /* 0x00000004090075a7 */ /* 0x001064000800017f */
[----:B-1----:R-:W-:Y:S05]  /*add0*/  @!P0 NANOSLEEP.SYNCS 0x989680 ;  /* 0x009896800000895d */ /* 0x002fea0003900000 */
[----:B------:R-:W1:Y:S02]  /*ade0*/  @!P0 SYNCS.PHASECHK.TRANS64 P0, [R9+URZ], R4 ;  /* 0x00000004090085a7 */ /* 0x000e64000800007f */
[----:B-1----:R-:W-:Y:S05]  /*adf0*/  @!P0 BRA `(.L_x_207) ;  /* 0xfffffffc00f08947 */ /* 0x002fea000383ffff */
[----:B------:R-:W-:Y:S05]  /*ae00*/  BRA `(.L_x_253) ;  /* 0xffffffec00607947 */ /* 0x000fea000383ffff */
.L_x_208:
[----:B0-----:R0:W1:Y:S02]  /*ae10*/  SYNCS.PHASECHK.TRANS64.TRYWAIT P0, [R6+URZ], R5 ;  /* 0x00000005060075a7 */ /* 0x001064000800017f */
[----:B-1----:R-:W-:Y:S05]  /*ae20*/  @!P0 NANOSLEEP.SYNCS 0x989680 ;  /* 0x009896800000895d */ /* 0x002fea0003900000 */
[----:B------:R-:W1:Y:S02]  /*ae30*/  @!P0 SYNCS.PHASECHK.TRANS64 P0, [R6+URZ], R5 ;  /* 0x00000005060085a7 */ /* 0x000e64000800007f */
[----:B-1----:R-:W-:Y:S05]  /*ae40*/  @!P0 BRA `(.L_x_208) ;  /* 0xfffffffc00f08947 */ /* 0x002fea000383ffff */
[----:B------:R-:W-:Y:S05]  /*ae50*/  BRA `(.L_x_254) ;  /* 0xffffffec00707947 */ /* 0x000fea000383ffff */
.L_x_209:
[----:B0-----:R0:W1:Y:S02]  /*ae60*/  SYNCS.PHASECHK.TRANS64.TRYWAIT P0, [R9+URZ], R4 ;  /* 0x00000004090075a7 */ /* 0x001064000800017f */
[----:B-1----:R-:W-:Y:S05]  /*ae70*/  @!P0 NANOSLEEP.SYNCS 0x989680 ;  /* 0x009896800000895d */ /* 0x002fea0003900000 */
[----:B------:R-:W1:Y:S02]  /*ae80*/  @!P0 SYNCS.PHASECHK.TRANS64 P0, [R9+URZ], R4 ;  /* 0x00000004090085a7 */ /* 0x000e64000800007f */
[----:B-1----:R-:W-:Y:S05]  /*ae90*/  @!P0 BRA `(.L_x_209) ;  /* 0xfffffffc00f08947 */ /* 0x002fea000383ffff */
[----:B------:R-:W-:Y:S05]  /*aea0*/  BRA `(.L_x_255) ;  /* 0xffffffec00807947 */ /* 0x000fea000383ffff */
.L_x_210:
[----:B0-----:R0:W1:Y:S02]  /*aeb0*/  SYNCS.PHASECHK.TRANS64.TRYWAIT P0, [R6+URZ], R5 ;  /* 0x00000005060075a7 */ /* 0x001064000800017f */
[----:B-1----:R-:W-:Y:S05]  /*aec0*/  @!P0 NANOSLEEP.SYNCS 0x989680 ;  /* 0x009896800000895d */ /* 0x002fea0003900000 */
[----:B------:R-:W1:Y:S02]  /*aed0*/  @!P0 SYNCS.PHASECHK.TRANS64 P0, [R6+URZ], R5 ;  /* 0x00000005060085a7 */ /* 0x000e64000800007f */
[----:B-1----:R-:W-:Y:S05]  /*aee0*/  @!P0 BRA `(.L_x_210) ;  /* 0xfffffffc00f08947 */ /* 0x002fea000383ffff */
[----:B------:R-:W-:Y:S05]  /*aef0*/  BRA `(.L_x_256) ;  /* 0xffffffec00907947 */ /* 0x000fea000383ffff */
.L_x_211:
[----:B0-----:R0:W1:Y:S02]  /*af00*/  SYNCS.PHASECHK.TRANS64.TRYWAIT P0, [R9+URZ], R4 ;  /* 0x00000004090075a7 */ /* 0x001064000800017f */
[----:B-1----:R-:W-:Y:S05]  /*af10*/  @!P0 NANOSLEEP.SYNCS 0x989680 ;  /* 0x009896800000895d */ /* 0x002fea0003900000 */
[----:B------:R-:W1:Y:S02]  /*af20*/  @!P0 SYNCS.PHASECHK.TRANS64 P0, [R9+URZ], R4 ;  /* 0x00000004090085a7 */ /* 0x000e64000800007f */
[----:B-1----:R-:W-:Y:S05]  /*af30*/  @!P0 BRA `(.L_x_211) ;  /* 0xfffffffc00f08947 */ /* 0x002fea000383ffff */
[----:B------:R-:W-:Y:S05]  /*af40*/  BRA `(.L_x_257) ;  /* 0xffffffec00a07947 */ /* 0x000fea000383ffff */
.L_x_212:
[----:B0-----:R0:W1:Y:S02]  /*af50*/  SYNCS.PHASECHK.TRANS64.TRYWAIT P0, [R6+URZ], R5 ;  /* 0x00000005060075a7 */ /* 0x001064000800017f */
[----:B-1----:R-:W-:Y:S05]  /*af60*/  @!P0 NANOSLEEP.SYNCS 0x989680 ;  /* 0x009896800000895d */ /* 0x002fea0003900000 */
[----:B------:R-:W1:Y:S02]  /*af70*/  @!P0 SYNCS.PHASECHK.TRANS64 P0, [R6+URZ], R5 ;  /* 0x00000005060085a7 */ /* 0x000e64000800007f */
[----:B-1----:R-:W-:Y:S05]  /*af80*/  @!P0 BRA `(.L_x_212) ;  /* 0xfffffffc00f08947 */ /* 0x002fea000383ffff */
[----:B------:R-:W-:Y:S05]  /*af90*/  BRA `(.L_x_258) ;  /* 0xffffffec00b07947 */ /* 0x000fea000383ffff */
.L_x_213:
[----:B0-----:R0:W1:Y:S02]  /*afa0*/  SYNCS.PHASECHK.TRANS64.TRYWAIT P0, [R9+URZ], R4 ;  /* 0x00000004090075a7 */ /* 0x001064000800017f */
[----:B-1----:R-:W-:Y:S05]  /*afb0*/  @!P0 NANOSLEEP.SYNCS 0x989680 ;  /* 0x009896800000895d */ /* 0x002fea0003900000 */
[----:B------:R-:W1:Y:S02]  /*afc0*/  @!P0 SYNCS.PHASECHK.TRANS64 P0, [R9+URZ], R4 ;  /* 0x00000004090085a7 */ /* 0x000e64000800007f */
[----:B-1----:R-:W-:Y:S05]  /*afd0*/  @!P0 BRA `(.L_x_213) ;  /* 0xfffffffc00f08947 */ /* 0x002fea000383ffff */
[----:B------:R-:W-:Y:S05]  /*afe0*/  BRA `(.L_x_259) ;  /* 0xffffffec00c07947 */ /* 0x000fea000383ffff */
.L_x_214:
[----:B0-----:R0:W1:Y:S02]  /*aff0*/  SYNCS.PHASECHK.TRANS64.TRYWAIT P0, [R6+URZ], R5 ;  /* 0x00000005060075a7 */ /* 0x001064000800017f */
[----:B-1----:R-:W-:Y:S05]  /*b000*/  @!P0 NANOSLEEP.SYNCS 0x989680 ;  /* 0x009896800000895d */ /* 0x002fea0003900000 */
[----:B------:R-:W1:Y:S02]  /*b010*/  @!P0 SYNCS.PHASECHK.TRANS64 P0, [R6+URZ], R5 ;  /* 0x00000005060085a7 */ /* 0x000e64000800007f */
[----:B-1----:R-:W-:Y:S05]  /*b020*/  @!P0 BRA `(.L_x_214) ;  /* 0xfffffffc00f08947 */ /* 0x002fea000383ffff */
[----:B------:R-:W-:Y:S05]  /*b030*/  BRA `(.L_x_260) ;  /* 0xffffffec00d07947 */ /* 0x000fea000383ffff */
.L_x_215:
[----:B0-----:R0:W1:Y:S02]  /*b040*/  SYNCS.PHASECHK.TRANS64.TRYWAIT P0, [R9+URZ], R4 ;  /* 0x00000004090075a7 */ /* 0x001064000800017f */
[----:B-1----:R-:W-:Y:S05]  /*b050*/  @!P0 NANOSLEEP.SYNCS 0x989680 ;  /* 0x009896800000895d */ /* 0x002fea0003900000 */
[----:B------:R-:W1:Y:S02]  /*b060*/  @!P0 SYNCS.PHASECHK.TRANS64 P0, [R9+URZ], R4 ;  /* 0x00000004090085a7 */ /* 0x000e64000800007f */
[----:B-1----:R-:W-:Y:S05]  /*b070*/  @!P0 BRA `(.L_x_215) ;  /* 0xfffffffc00f08947 */ /* 0x002fea000383ffff */
[----:B------:R-:W-:Y:S05]  /*b080*/  BRA `(.L_x_261) ;  /* 0xffffffec00e07947 */ /* 0x000fea000383ffff */
.L_x_216:
[----:B0-----:R0:W1:Y:S02]  /*b090*/  SYNCS.PHASECHK.TRANS64.TRYWAIT P0, [R6+URZ], R5 ;  /* 0x00000005060075a7 */ /* 0x001064000800017f */
[----:B-1----:R-:W-:Y:S05]  /*b0a0*/  @!P0 NANOSLEEP.SYNCS 0x989680 ;  /* 0x009896800000895d */ /* 0x002fea0003900000 */
[----:B------:R-:W1:Y:S02]  /*b0b0*/  @!P0 SYNCS.PHASECHK.TRANS64 P0, [R6+URZ], R5 ;  /* 0x00000005060085a7 */ /* 0x000e64000800007f */
[----:B-1----:R-:W-:Y:S05]  /*b0c0*/  @!P0 BRA `(.L_x_216) ;  /* 0xfffffffc00f08947 */ /* 0x002fea000383ffff */
[----:B------:R-:W-:Y:S05]  /*b0d0*/  BRA `(.L_x_262) ;  /* 0xffffffec00f07947 */ /* 0x000fea000383ffff */
.L_x_217:
[----:B0-----:R0:W1:Y:S02]  /*b0e0*/  SYNCS.PHASECHK.TRANS64.TRYWAIT P0, [R9+URZ], R4 ;  /* 0x00000004090075a7 */ /* 0x001064000800017f */
[----:B-1----:R-:W-:Y:S05]  /*b0f0*/  @!P0 NANOSLEEP.SYNCS 0x989680 ;  /* 0x009896800000895d */ /* 0x002fea0003900000 */
[----:B------:R-:W1:Y:S02]  /*b100*/  @!P0 SYNCS.PHASECHK.TRANS64 P0, [R9+URZ], R4 ;  /* 0x00000004090085a7 */ /* 0x000e64000800007f */
[----:B-1----:R-:W-:Y:S05]  /*b110*/  @!P0 BRA `(.L_x_217) ;  /* 0xfffffffc00f08947 */ /* 0x002fea000383ffff */
[----:B------:R-:W-:Y:S05]  /*b120*/  BRA `(.L_x_263) ;  /* 0xfffffff000007947 */ /* 0x000fea000383ffff */
.L_x_218:
[----:B0-----:R0:W1:Y:S02]  /*b130*/  SYNCS.PHASECHK.TRANS64.TRYWAIT P0, [R6+URZ], R5 ;  /* 0x00000005060075a7 */ /* 0x001064000800017f */
[----:B-1----:R-:W-:Y:S05]  /*b140*/  @!P0 NANOSLEEP.SYNCS 0x989680 ;  /* 0x009896800000895d */ /* 0x002fea0003900000 */
[----:B------:R-:W1:Y:S02]  /*b150*/  @!P0 SYNCS.PHASECHK.TRANS64 P0, [R6+URZ], R5 ;  /* 0x00000005060085a7 */ /* 0x000e64000800007f */
[----:B-1----:R-:W-:Y:S05]  /*b160*/  @!P0 BRA `(.L_x_218) ;  /* 0xfffffffc00f08947 */ /* 0x002fea000383ffff */
[----:B------:R-:W-:Y:S05]  /*b170*/  BRA `(.L_x_264) ;  /* 0xfffffff000107947 */ /* 0x000fea000383ffff */
.L_x_219:
[----:B0-----:R0:W1:Y:S02]  /*b180*/  SYNCS.PHASECHK.TRANS64.TRYWAIT P0, [R9+URZ], R4 ;  /* 0x00000004090075a7 */ /* 0x001064000800017f */
[----:B-1----:R-:W-:Y:S05]  /*b190*/  @!P0 NANOSLEEP.SYNCS 0x989680 ;  /* 0x009896800000895d */ /* 0x002fea0003900000 */
[----:B------:R-:W1:Y:S02]  /*b1a0*/  @!P0 SYNCS.PHASECHK.TRANS64 P0, [R9+URZ], R4 ;  /* 0x00000004090085a7 */ /* 0x000e64000800007f */
[----:B-1----:R-:W-:Y:S05]  /*b1b0*/  @!P0 BRA `(.L_x_219) ;  /* 0xfffffffc00f08947 */ /* 0x002fea000383ffff */
[----:B------:R-:W-:Y:S05]  /*b1c0*/  BRA `(.L_x_265) ;  /* 0xfffffff000207947 */ /* 0x000fea000383ffff */
.L_x_220:
[----:B0-----:R0:W1:Y:S02]  /*b1d0*/  SYNCS.PHASECHK.TRANS64.TRYWAIT P0, [R6+URZ], R5 ;  /* 0x00000005060075a7 */ /* 0x001064000800017f */
[----:B-1----:R-:W-:Y:S05]  /*b1e0*/  @!P0 NANOSLEEP.SYNCS 0x989680 ;  /* 0x009896800000895d */ /* 0x002fea0003900000 */
[----:B------:R-:W1:Y:S02]  /*b1f0*/  @!P0 SYNCS.PHASECHK.TRANS64 P0, [R6+URZ], R5 ;  /* 0x00000005060085a7 */ /* 0x000e64000800007f */
[----:B-1----:R-:W-:Y:S05]  /*b200*/  @!P0 BRA `(.L_x_220) ;  /* 0xfffffffc00f08947 */ /* 0x002fea000383ffff */
[----:B------:R-:W-:Y:S05]  /*b210*/  BRA `(.L_x_266) ;  /* 0xfffffff000307947 */ /* 0x000fea000383ffff */
.L_x_221:
[----:B0-----:R0:W1:Y:S02]  /*b220*/  SYNCS.PHASECHK.TRANS64.TRYWAIT P0, [R9+URZ], R4 ;  /* 0x00000004090075a7 */ /* 0x001064000800017f */
[----:B-1----:R-:W-:Y:S05]  /*b230*/  @!P0 NANOSLEEP.SYNCS 0x989680 ;  /* 0x009896800000895d */ /* 0x002fea0003900000 */
[----:B------:R-:W1:Y:S02]  /*b240*/  @!P0 SYNCS.PHASECHK.TRANS64 P0, [R9+URZ], R4 ;  /* 0x00000004090085a7 */ /* 0x000e64000800007f */
[----:B-1----:R-:W-:Y:S05]  /*b250*/  @!P0 BRA `(.L_x_221) ;  /* 0xfffffffc00f08947 */ /* 0x002fea000383ffff */
[----:B------:R-:W-:Y:S05]  /*b260*/  BRA `(.L_x_267) ;  /* 0xfffffff000407947 */ /* 0x000fea000383ffff */
.L_x_222:
[----:B0-----:R0:W1:Y:S02]  /*b270*/  SYNCS.PHASECHK.TRANS64.TRYWAIT P0, [R8+URZ], R5 ;  /* 0x00000005080075a7 */ /* 0x001064000800017f */
[----:B-1----:R-:W-:Y:S05]  /*b280*/  @!P0 NANOSLEEP.SYNCS 0x989680 ;  /* 0x009896800000895d */ /* 0x002fea0003900000 */
[----:B------:R-:W1:Y:S02]  /*b290*/  @!P0 SYNCS.PHASECHK.TRANS64 P0, [R8+URZ], R5 ;  /* 0x00000005080085a7 */ /* 0x000e64000800007f */
[----:B-1----:R-:W-:Y:S05]  /*b2a0*/  @!P0 BRA `(.L_x_222) ;  /* 0xfffffffc00f08947 */ /* 0x002fea000383ffff */
[----:B------:R-:W-:Y:S05]  /*b2b0*/  BRA `(.L_x_268) ;  /* 0xfffffff000507947 */ /* 0x000fea000383ffff */
.L_x_223:
[----:B-1----:R1:W2:Y:S02]  /*b2c0*/  SYNCS.PHASECHK.TRANS64.TRYWAIT P0, [R11+URZ], R6 ;  /* 0x000000060b0075a7 */ /* 0x0022a4000800017f */
[----:B--2---:R-:W-:Y:S05]  /*b2d0*/  @!P0 NANOSLEEP.SYNCS 0x989680 ;  /* 0x009896800000895d */ /* 0x004fea0003900000 */
[----:B------:R-:W2:Y:S02]  /*b2e0*/  @!P0 SYNCS.PHASECHK.TRANS64 P0, [R11+URZ], R6 ;  /* 0x000000060b0085a7 */ /* 0x000ea4000800007f */
[----:B--2---:R-:W-:Y:S05]  /*b2f0*/  @!P0 BRA `(.L_x_223) ;  /* 0xfffffffc00f08947 */ /* 0x004fea000383ffff */
[----:B------:R-:W-:Y:S05]  /*b300*/  BRA `(.L_x_269) ;  /* 0xfffffff000587947 */ /* 0x000fea000383ffff */
.L_x_270:
[----:B------:R-:W-:-:S00]  /*b310*/  BRA `(.L_x_270) ;  /* 0xfffffffc00fc7947 */ /* 0x000fc0000383ffff */
[----:B------:R-:W-:-:S00]  /*b320*/  NOP ;  /* 0x0000000000007918 */ /* 0x000fc00000000000 */
        /* <DEDUP_REMOVED lines=13> */
.L_x_271:


//--------------------- .nv.shared._ZN7cutlass13device_kernelINS_4gemm6kernel13GemmUniversalIN4cute5tupleIJiiiiEEENS1_10collective13CollectiveMmaINS1_37MainloopSm90TmaGmmaWarpSpecializedFP8ILi37ENS5_IJNS4_1CILi1EEESB_SB_EEENS1_32KernelTmaWarpSpecializedPingpongEEENS5_IJNSA_ILi64EEENSA_ILi128EEENSA_ILi32EEEEEENS_12float_e4m3_tENS5_IJlSB_lEEENS_12float_e5m2_tESK_NS4_8TiledMMAINS4_8MMA_AtomIJNS4_4SM904GMMA31MMA_64x128x32_F32E4M3E5M2_SS_TNILNSP_7ScaleInE1ELSR_1EEEEEENS4_6LayoutISC_NS5_IJNSA_ILi0EEESV_SV_EEEEENS5_IJNS4_10UnderscoreESY_SY_EEEEENS4_13SM90_TMA_LOADENS4_14ComposedLayoutINS4_7SwizzleILi1ELi4ELi3EEENS4_18smem_ptr_flag_bitsILi8EEENSU_INS5_IJNSA_ILi8EEESH_EEENS5_IJSH_SB_EEEEEEEvNS4_8identityES11_S1B_vS1C_EENS_8epilogue10collective6detail29Sm90TmaWarpSpecializedAdapterINS1F_15DefaultEpilogueISJ_SK_SK_NS1E_6thread17LinearCombinationISJ_Li1EffLNS1J_9ScaleType4KindE0ELNS_15FloatRoundStyleE2ESJ_EENS1_15EpilogueDefaultEEEEEvvEEEEvNT_6ParamsE --------------------------
	.section	.nv.shared._ZN7cutlass13device_kernelINS_4gemm6kernel13GemmUniversalIN4cute5tupleIJiiiiEEENS1_10collective13CollectiveMmaINS1_37MainloopSm90TmaGmmaWarpSpecializedFP8ILi37ENS5_IJNS4_1CILi1EEESB_SB_EEENS1_32KernelTmaWarpSpecializedPingpongEEENS5_IJNSA_ILi64EEENSA_ILi128EEENSA_ILi32EEEEEENS_12float_e4m3_tENS5_IJlSB_lEEENS_12float_e5m2_tESK_NS4_8TiledMMAINS4_8MMA_AtomIJNS4_4SM904GMMA31MMA_64x128x32_F32E4M3E5M2_SS_TNILNSP_7ScaleInE1ELSR_1EEEEEENS4_6LayoutISC_NS5_IJNSA_ILi0EEESV_SV_EEEEENS5_IJNS4_10UnderscoreESY_SY_EEEEENS4_13SM90_TMA_LOADENS4_14ComposedLayoutINS4_7SwizzleILi1ELi4ELi3EEENS4_18smem_ptr_flag_bitsILi8EEENSU_INS5_IJNSA_ILi8EEESH_EEENS5_IJSH_SB_EEEEEEEvNS4_8identityES11_S1B_vS1C_EENS_8epilogue10collective6detail29Sm90TmaWarpSpecializedAdapterINS1F_15DefaultEpilogueISJ_SK_SK_NS1E_6thread17LinearCombinationISJ_Li1EffLNS1J_9ScaleType4KindE0ELNS_15FloatRoundStyleE2ESJ_EENS1_15EpilogueDefaultEEEEEvvEEEEvNT_6ParamsE,"aw",@nobits
	.sectionflags	@""
	.align	16
	.zero		1024


//--------------------- .nv.shared.reserved.0     --------------------------
	.section	.nv.shared.reserved.0,"aw",@nobits
	.weak		__nv_reservedSMEM_offset_0_alias
	.size		__nv_reservedSMEM_offset_0_alias, 0, 0
	.other		__nv_reservedSMEM_offset_0_alias,@"STO_CUDA_RESERVED_SHARED STV_DEFAULT"
__nv_reservedSMEM_offset_0_alias:
	.zero		0


//--------------------- .nv.global                --------------------------
	.section	.nv.global,"aw",@nobits
.nv.global:
	.type		_ZN40_INTERNAL_edc4a743_4_k_cu_ee8e7c4c_238374cute1_E,@object
	.size		_ZN40_INTERNAL_edc4a743_4_k_cu_ee8e7c4c_238374cute1_E,(_ZN40_INTERNAL_edc4a743_4_k_cu_ee8e7c4c_238374cuda3std3__45__cpo6cbeginE - _ZN40_INTERNAL_edc4a743_4_k_cu_ee8e7c4c_238374cute1_E)
_ZN40_INTERNAL_edc4a743_4_k_cu_ee8e7c4c_238374cute1_E:
	.zero		1
	.type		_ZN40_INTERNAL_edc4a743_4_k_cu_ee8e7c4c_238374cuda3std3__45__cpo6cbeginE,@object
	.size		_ZN40_INTERNAL_edc4a743_4_k_cu_ee8e7c4c_238374cuda3std3__45__cpo6cbeginE,(_ZN40_INTERNAL_edc4a743_4_k_cu_ee8e7c4c_238374cuda3std3__48in_placeE - _ZN40_INTERNAL_edc4a743_4_k_cu_ee8e7c4c_238374cuda3std3__45__cpo6cbeginE)
_ZN40_INTERNAL_edc4a743_4_k_cu_ee8e7c4c_238374cuda3std3__45__cpo6cbeginE:
	.zero		1
	.type		_ZN40_INTERNAL_edc4a743_4_k_cu_ee8e7c4c_238374cuda3std3__48in_placeE,@object
	.size		_ZN40_INTERNAL_edc4a743_4_k_cu_ee8e7c4c_238374cuda3std3__48in_placeE,(_ZN40_INTERNAL_edc4a743_4_k_cu_ee8e7c4c_238374cuda3std6ranges3__45__cpo9iter_moveE - _ZN40_INTERNAL_edc4a743_4_k_cu_ee8e7c4c_238374cuda3std3__48in_placeE)
_ZN40_INTERNAL_edc4a743_4_k_cu_ee8e7c4c_238374cuda3std3__48in_placeE:
	.zero		1
	.type		_ZN40_INTERNAL_edc4a743_4_k_cu_ee8e7c4c_238374cuda3std6ranges3__45__cpo9iter_moveE,@object
	.size		_ZN40_INTERNAL_edc4a743_4_k_cu_ee8e7c4c_238374cuda3std6ranges3__45__cpo9iter_moveE,(_ZN40_INTERNAL_edc4a743_4_k_cu_ee8e7c4c_238374cuda3std3__45__cpo5beginE - _ZN40_INTERNAL_edc4a743_4_k_cu_ee8e7c4c_238374cuda3std6ranges3__45__cpo9iter_moveE)
_ZN40_INTERNAL_edc4a743_4_k_cu_ee8e7c4c_238374cuda3std6ranges3__45__cpo9iter_moveE:
	.zero		1
	.type		_ZN40_INTERNAL_edc4a743_4_k_cu_ee8e7c4c_238374cuda3std3__45__cpo5beginE,@object
	.size		_ZN40_INTERNAL_edc4a743_4_k_cu_ee8e7c4c_238374cuda3std3__45__cpo5beginE,(_ZN40_INTERNAL_edc4a743_4_k_cu_ee8e7c4c_238374cuda3std3__442_GLOBAL__N__edc4a743_4_k_cu_ee8e7c4c_238376ignoreE - _ZN40_INTERNAL_edc4a743_4_k_cu_ee8e7c4c_238374cuda3std3__45__cpo5beginE)
_ZN40_INTERNAL_edc4a743_4_k_cu_ee8e7c4c_238374cuda3std3__45__cpo5beginE:
	.zero		1
	.type		_ZN40_INTERNAL_edc4a743_4_k_cu_ee8e7c4c_238374cuda3std3__442_GLOBAL__N__edc4a743_4_k_cu_ee8e7c4c_238376ignoreE,@object
	.size		_ZN40_INTERNAL_edc4a743_4_k_cu_ee8e7c4c_238374cuda3std3__442_GLOBAL__N__edc4a743_4_k_cu_ee8e7c4c_238376ignoreE,(_ZN40_INTERNAL_edc4a743_4_k_cu_ee8e7c4c_238374cute7productE - _ZN40_INTERNAL_edc4a743_4_k_cu_ee8e7c4c_238374cuda3std3__442_GLOBAL__N__edc4a743_4_k_cu_ee8e7c4c_238376ignoreE)
_ZN40_INTERNAL_edc4a743_4_k_cu_ee8e7c4c_238374cuda3std3__442_GLOBAL__N__edc4a743_4_k_cu_ee8e7c4c_238376ignoreE:
	.zero		1
	.type		_ZN40_INTERNAL_edc4a743_4_k_cu_ee8e7c4c_238374cute7productE,@object
	.size		_ZN40_INTERNAL_edc4a743_4_k_cu_ee8e7c4c_238374cute7productE,(_ZN40_INTERNAL_edc4a743_4_k_cu_ee8e7c4c_238374cuda3std3__45__cpo3endE - _ZN40_INTERNAL_edc4a743_4_k_cu_ee8e7c4c_238374cute7productE)
_ZN40_INTERNAL_edc4a743_4_k_cu_ee8e7c4c_238374cute7productE:
	.zero		1
	.type		_ZN40_INTERNAL_edc4a743_4_k_cu_ee8e7c4c_238374cuda3std3__45__cpo3endE,@object
	.size		_ZN40_INTERNAL_edc4a743_4_k_cu_ee8e7c4c_238374cuda3std3__45__cpo3endE,(_ZN40_INTERNAL_edc4a743_4_k_cu_ee8e7c4c_238374cuda3std3__419piecewise_constructE - _ZN40_INTERNAL_edc4a743_4_k_cu_ee8e7c4c_238374cuda3std3__45__cpo3endE)
_ZN40_INTERNAL_edc4a743_4_k_cu_ee8e7c4c_238374cuda3std3__45__cpo3endE:
	.zero		1
	.type		_ZN40_INTERNAL_edc4a743_4_k_cu_ee8e7c4c_238374cuda3std3__419piecewise_constructE,@object
	.size		_ZN40_INTERNAL_edc4a743_4_k_cu_ee8e7c4c_238374cuda3std3__419piecewise_constructE,(_ZN40_INTERNAL_edc4a743_4_k_cu_ee8e7c4c_238374cuda3std3__45__cpo4cendE - _ZN40_INTERNAL_edc4a743_4_k_cu_ee8e7c4c_238374cuda3std3__419piecewise_constructE)
_ZN40_INTERNAL_edc4a743_4_k_cu_ee8e7c4c_238374cuda3std3__419piecewise_constructE:
	.zero		1
	.type		_ZN40_INTERNAL_edc4a743_4_k_cu_ee8e7c4c_238374cuda3std3__45__cpo4cendE,@object
	.size		_ZN40_INTERNAL_edc4a743_4_k_cu_ee8e7c4c_238374cuda3std3__45__cpo4cendE,(_ZN40_INTERNAL_edc4a743_4_k_cu_ee8e7c4c_238374cuda3std6ranges3__45__cpo4swapE - _ZN40_INTERNAL_edc4a743_4_k_cu_ee8e7c4c_238374cuda3std3__45__cpo4cendE)
_ZN40_INTERNAL_edc4a743_4_k_cu_ee8e7c4c_238374cuda3std3__45__cpo4cendE:
	.zero		1
	.type		_ZN40_INTERNAL_edc4a743_4_k_cu_ee8e7c4c_238374cuda3std6ranges3__45__cpo4swapE,@object
	.size		_ZN40_INTERNAL_edc4a743_4_k_cu_ee8e7c4c_238374cuda3std6ranges3__45__cpo4swapE,(.L_7 - _ZN40_INTERNAL_edc4a743_4_k_cu_ee8e7c4c_238374cuda3std6ranges3__45__cpo4swapE)
_ZN40_INTERNAL_edc4a743_4_k_cu_ee8e7c4c_238374cuda3std6ranges3__45__cpo4swapE:
	.zero		1
.L_7:


//--------------------- .nv.constant0._ZN7cutlass13device_kernelINS_4gemm6kernel13GemmUniversalIN4cute5tupleIJiiiiEEENS1_10collective13CollectiveMmaINS1_37MainloopSm90TmaGmmaWarpSpecializedFP8ILi37ENS5_IJNS4_1CILi1EEESB_SB_EEENS1_32KernelTmaWarpSpecializedPingpongEEENS5_IJNSA_ILi64EEENSA_ILi128EEENSA_ILi32EEEEEENS_12float_e4m3_tENS5_IJlSB_lEEENS_12float_e5m2_tESK_NS4_8TiledMMAINS4_8MMA_AtomIJNS4_4SM904GMMA31MMA_64x128x32_F32E4M3E5M2_SS_TNILNSP_7ScaleInE1ELSR_1EEEEEENS4_6LayoutISC_NS5_IJNSA_ILi0EEESV_SV_EEEEENS5_IJNS4_10UnderscoreESY_SY_EEEEENS4_13SM90_TMA_LOADENS4_14ComposedLayoutINS4_7SwizzleILi1ELi4ELi3EEENS4_18smem_ptr_flag_bitsILi8EEENSU_INS5_IJNSA_ILi8EEESH_EEENS5_IJSH_SB_EEEEEEEvNS4_8identityES11_S1B_vS1C_EENS_8epilogue10collective6detail29Sm90TmaWarpSpecializedAdapterINS1F_15DefaultEpilogueISJ_SK_SK_NS1E_6thread17LinearCombinationISJ_Li1EffLNS1J_9ScaleType4KindE0ELNS_15FloatRoundStyleE2ESJ_EENS1_15EpilogueDefaultEEEEEvvEEEEvNT_6ParamsE --------------------------
	.section	.nv.constant0._ZN7cutlass13device_kernelINS_4gemm6kernel13GemmUniversalIN4cute5tupleIJiiiiEEENS1_10collective13CollectiveMmaINS1_37MainloopSm90TmaGmmaWarpSpecializedFP8ILi37ENS5_IJNS4_1CILi1EEESB_SB_EEENS1_32KernelTmaWarpSpecializedPingpongEEENS5_IJNSA_ILi64EEENSA_ILi128EEENSA_ILi32EEEEEENS_12float_e4m3_tENS5_IJlSB_lEEENS_12float_e5m2_tESK_NS4_8TiledMMAINS4_8MMA_AtomIJNS4_4SM904GMMA31MMA_64x128x32_F32E4M3E5M2_SS_TNILNSP_7ScaleInE1ELSR_1EEEEEENS4_6LayoutISC_NS5_IJNSA_ILi0EEESV_SV_EEEEENS5_IJNS4_10UnderscoreESY_SY_EEEEENS4_13SM90_TMA_LOADENS4_14ComposedLayoutINS4_7SwizzleILi1ELi4ELi3EEENS4_18smem_ptr_flag_bitsILi8EEENSU_INS5_IJNSA_ILi8EEESH_EEENS5_IJSH_SB_EEEEEEEvNS4_8identityES11_S1B_vS1C_EENS_8epilogue10collective6detail29Sm90TmaWarpSpecializedAdapterINS1F_15DefaultEpilogueISJ_SK_SK_NS1E_6thread17LinearCombinationISJ_Li1EffLNS1J_9ScaleType4KindE0ELNS_15FloatRoundStyleE2ESJ_EENS1_15EpilogueDefaultEEEEEvvEEEEvNT_6ParamsE,"a",@progbits
	.sectionflags	@""
	.align	4
.nv.constant0._ZN7cutlass13device_kernelINS_4gemm6kernel13GemmUniversalIN4cute5tupleIJiiiiEEENS1_10collective13CollectiveMmaINS1_37MainloopSm90TmaGmmaWarpSpecializedFP8ILi37ENS5_IJNS4_1CILi1EEESB_SB_EEENS1_32KernelTmaWarpSpecializedPingpongEEENS5_IJNSA_ILi64EEENSA_ILi128EEENSA_ILi32EEEEEENS_12float_e4m3_tENS5_IJlSB_lEEENS_12float_e5m2_tESK_NS4_8TiledMMAINS4_8MMA_AtomIJNS4_4SM904GMMA31MMA_64x128x32_F32E4M3E5M2_SS_TNILNSP_7ScaleInE1ELSR_1EEEEEENS4_6LayoutISC_NS5_IJNSA_ILi0EEESV_SV_EEEEENS5_IJNS4_10UnderscoreESY_SY_EEEEENS4_13SM90_TMA_LOADENS4_14ComposedLayoutINS4_7SwizzleILi1ELi4ELi3EEENS4_18smem_ptr_flag_bitsILi8EEENSU_INS5_IJNSA_ILi8EEESH_EEENS5_IJSH_SB_EEEEEEEvNS4_8identityES11_S1B_vS1C_EENS_8epilogue10collective6detail29Sm90TmaWarpSpecializedAdapterINS1F_15DefaultEpilogueISJ_SK_SK_NS1E_6thread17LinearCombinationISJ_Li1EffLNS1J_9ScaleType4KindE0ELNS_15FloatRoundStyleE2ESJ_EENS1_15EpilogueDefaultEEEEEvvEEEEvNT_6ParamsE:
	.zero		1664


//--------------------- SYMBOLS --------------------------

	.type		.nv.reservedSmem.offset0,@object
	.size		.nv.reservedSmem.offset0,0x4
